	.target	sm_90a

	.elftype	@"ET_EXEC"


//--------------------- .note.nv.tkinfo           --------------------------
	.section	.note.nv.tkinfo,"",@"SHT_NOTE"
	.sectionflags	@"SHF_NOTE_NV_TKINFO"
	.tkinfo
        /*0018*/ 	.word	0x00000002
        /*0030*/ 	.string	""
        /*0030*/ 	.string	"ptxas"
        /*0030*/ 	.string	"Cuda compilation tools, release 13.0, V13.0.88"
        /*0030*/ 	.string	"Build cuda_13.0.r13.0/compiler.36424714_0"
        /*0030*/ 	.string	"-arch sm_90a -m 64 "



//--------------------- .note.nv.cuinfo           --------------------------
	.section	.note.nv.cuinfo,"",@"SHT_NOTE"
	.sectionflags	@"SHF_NOTE_NV_CUINFO"
        /*0018*/ 	.short	0x0002
        /*001a*/ 	.short	0x005a
        /*001c*/ 	.short	0x0082
	.zero		2


//--------------------- .nv.info                  --------------------------
	.section	.nv.info,"",@"SHT_CUDA_INFO"
	.align	4


	//----- nvinfo : EIATTR_REGCOUNT
	.align		4
        /*0000*/ 	.byte	0x04, 0x2f
        /*0002*/ 	.short	(.L_12 - .L_11)
	.align		4
.L_11:
        /*0004*/ 	.word	index@(_ZN7cutlass13device_kernelINS_4gemm6kernel13GemmUniversalIN4cute5tupleIJiiiiEEENS1_10collective13CollectiveMmaINS1_37MainloopSm90TmaGmmaWarpSpecializedFP8ILi4ENS5_IJNS4_1CILi1EEESB_SB_EEENS1_35KernelTmaWarpSpecializedCooperativeEEENS5_IJNSA_ILi256EEENSA_ILi176EEENSA_ILi128EEEEEENS_12float_e4m3_tENS5_IJlSB_lEEESJ_SK_NS4_8TiledMMAINS4_8MMA_AtomIJNS4_4SM904GMMA30MMA_64x16x32_F32E4M3E4M3_SS_TNILNSO_7ScaleInE1ELSQ_1EEEEEENS4_6LayoutINS5_IJNSA_ILi2EEESB_SB_EEENS5_IJSB_NSA_ILi0EEESW_EEEEENS5_IJNS4_10UnderscoreESZ_SZ_EEEEENS4_13SM90_TMA_LOADENS4_14ComposedLayoutINS4_7SwizzleILi3ELi4ELi3EEENS4_18smem_ptr_flag_bitsILi8EEENST_INS5_IJNSA_ILi8EEESH_EEENS5_IJSH_SB_EEEEEEEvNS4_8identityES12_S1C_vS1D_EENS_8epilogue10collective6detail29Sm90TmaWarpSpecializedAdapterINS1G_15DefaultEpilogueISJ_SK_SK_NS1F_6thread17LinearCombinationISJ_Li1EffLNS1K_9ScaleType4KindE0ELNS_15FloatRoundStyleE2ESJ_EENS1_15EpilogueDefaultEEEEEvvEEEEvNT_6ParamsE)
        /*0008*/ 	.word	0x000000a8


	//----- nvinfo : EIATTR_FRAME_SIZE
	.align		4
.L_12:
        /*000c*/ 	.byte	0x04, 0x11
        /*000e*/ 	.short	(.L_14 - .L_13)
	.align		4
.L_13:
        /*0010*/ 	.word	index@(_ZN7cutlass13device_kernelINS_4gemm6kernel13GemmUniversalIN4cute5tupleIJiiiiEEENS1_10collective13CollectiveMmaINS1_37MainloopSm90TmaGmmaWarpSpecializedFP8ILi4ENS5_IJNS4_1CILi1EEESB_SB_EEENS1_35KernelTmaWarpSpecializedCooperativeEEENS5_IJNSA_ILi256EEENSA_ILi176EEENSA_ILi128EEEEEENS_12float_e4m3_tENS5_IJlSB_lEEESJ_SK_NS4_8TiledMMAINS4_8MMA_AtomIJNS4_4SM904GMMA30MMA_64x16x32_F32E4M3E4M3_SS_TNILNSO_7ScaleInE1ELSQ_1EEEEEENS4_6LayoutINS5_IJNSA_ILi2EEESB_SB_EEENS5_IJSB_NSA_ILi0EEESW_EEEEENS5_IJNS4_10UnderscoreESZ_SZ_EEEEENS4_13SM90_TMA_LOADENS4_14ComposedLayoutINS4_7SwizzleILi3ELi4ELi3EEENS4_18smem_ptr_flag_bitsILi8EEENST_INS5_IJNSA_ILi8EEESH_EEENS5_IJSH_SB_EEEEEEEvNS4_8identityES12_S1C_vS1D_EENS_8epilogue10collective6detail29Sm90TmaWarpSpecializedAdapterINS1G_15DefaultEpilogueISJ_SK_SK_NS1F_6thread17LinearCombinationISJ_Li1EffLNS1K_9ScaleType4KindE0ELNS_15FloatRoundStyleE2ESJ_EENS1_15EpilogueDefaultEEEEEvvEEEEvNT_6ParamsE)
        /*0014*/ 	.word	0x00000298


	//----- nvinfo : EIATTR_MIN_STACK_SIZE
	.align		4
.L_14:
        /*0018*/ 	.byte	0x04, 0x12
        /*001a*/ 	.short	(.L_16 - .L_15)
	.align		4
.L_15:
        /*001c*/ 	.word	index@(_ZN7cutlass13device_kernelINS_4gemm6kernel13GemmUniversalIN4cute5tupleIJiiiiEEENS1_10collective13CollectiveMmaINS1_37MainloopSm90TmaGmmaWarpSpecializedFP8ILi4ENS5_IJNS4_1CILi1EEESB_SB_EEENS1_35KernelTmaWarpSpecializedCooperativeEEENS5_IJNSA_ILi256EEENSA_ILi176EEENSA_ILi128EEEEEENS_12float_e4m3_tENS5_IJlSB_lEEESJ_SK_NS4_8TiledMMAINS4_8MMA_AtomIJNS4_4SM904GMMA30MMA_64x16x32_F32E4M3E4M3_SS_TNILNSO_7ScaleInE1ELSQ_1EEEEEENS4_6LayoutINS5_IJNSA_ILi2EEESB_SB_EEENS5_IJSB_NSA_ILi0EEESW_EEEEENS5_IJNS4_10UnderscoreESZ_SZ_EEEEENS4_13SM90_TMA_LOADENS4_14ComposedLayoutINS4_7SwizzleILi3ELi4ELi3EEENS4_18smem_ptr_flag_bitsILi8EEENST_INS5_IJNSA_ILi8EEESH_EEENS5_IJSH_SB_EEEEEEEvNS4_8identityES12_S1C_vS1D_EENS_8epilogue10collective6detail29Sm90TmaWarpSpecializedAdapterINS1G_15DefaultEpilogueISJ_SK_SK_NS1F_6thread17LinearCombinationISJ_Li1EffLNS1K_9ScaleType4KindE0ELNS_15FloatRoundStyleE2ESJ_EENS1_15EpilogueDefaultEEEEEvvEEEEvNT_6ParamsE)
        /*0020*/ 	.word	0x00000298
.L_16:


//--------------------- .nv.compat                --------------------------
	.section	.nv.compat,"",@"SHT_CUDA_COMPAT_INFO"
	.align	4
        /*0000*/ 	.byte	0x02, 0x09, 0x01, 0x00, 0x02, 0x02, 0x04, 0x00, 0x02, 0x05, 0x05, 0x00, 0x03, 0x07, 0x01, 0x01
        /*0010*/ 	.byte	0x02, 0x03, 0x01, 0x00, 0x02, 0x06, 0x01, 0x00, 0x04, 0x0b, 0x08, 0x00, 0x00, 0x00, 0x00, 0x00
        /*0020*/ 	.byte	0x00, 0x00, 0x00, 0x00


//--------------------- .nv.info._ZN7cutlass13device_kernelINS_4gemm6kernel13GemmUniversalIN4cute5tupleIJiiiiEEENS1_10collective13CollectiveMmaINS1_37MainloopSm90TmaGmmaWarpSpecializedFP8ILi4ENS5_IJNS4_1CILi1EEESB_SB_EEENS1_35KernelTmaWarpSpecializedCooperativeEEENS5_IJNSA_ILi256EEENSA_ILi176EEENSA_ILi128EEEEEENS_12float_e4m3_tENS5_IJlSB_lEEESJ_SK_NS4_8TiledMMAINS4_8MMA_AtomIJNS4_4SM904GMMA30MMA_64x16x32_F32E4M3E4M3_SS_TNILNSO_7ScaleInE1ELSQ_1EEEEEENS4_6LayoutINS5_IJNSA_ILi2EEESB_SB_EEENS5_IJSB_NSA_ILi0EEESW_EEEEENS5_IJNS4_10UnderscoreESZ_SZ_EEEEENS4_13SM90_TMA_LOADENS4_14ComposedLayoutINS4_7SwizzleILi3ELi4ELi3EEENS4_18smem_ptr_flag_bitsILi8EEENST_INS5_IJNSA_ILi8EEESH_EEENS5_IJSH_SB_EEEEEEEvNS4_8identityES12_S1C_vS1D_EENS_8epilogue10collective6detail29Sm90TmaWarpSpecializedAdapterINS1G_15DefaultEpilogueISJ_SK_SK_NS1F_6thread17LinearCombinationISJ_Li1EffLNS1K_9ScaleType4KindE0ELNS_15FloatRoundStyleE2ESJ_EENS1_15EpilogueDefaultEEEEEvvEEEEvNT_6ParamsE --------------------------
	.section	.nv.info._ZN7cutlass13device_kernelINS_4gemm6kernel13GemmUniversalIN4cute5tupleIJiiiiEEENS1_10collective13CollectiveMmaINS1_37MainloopSm90TmaGmmaWarpSpecializedFP8ILi4ENS5_IJNS4_1CILi1EEESB_SB_EEENS1_35KernelTmaWarpSpecializedCooperativeEEENS5_IJNSA_ILi256EEENSA_ILi176EEENSA_ILi128EEEEEENS_12float_e4m3_tENS5_IJlSB_lEEESJ_SK_NS4_8TiledMMAINS4_8MMA_AtomIJNS4_4SM904GMMA30MMA_64x16x32_F32E4M3E4M3_SS_TNILNSO_7ScaleInE1ELSQ_1EEEEEENS4_6LayoutINS5_IJNSA_ILi2EEESB_SB_EEENS5_IJSB_NSA_ILi0EEESW_EEEEENS5_IJNS4_10UnderscoreESZ_SZ_EEEEENS4_13SM90_TMA_LOADENS4_14ComposedLayoutINS4_7SwizzleILi3ELi4ELi3EEENS4_18smem_ptr_flag_bitsILi8EEENST_INS5_IJNSA_ILi8EEESH_EEENS5_IJSH_SB_EEEEEEEvNS4_8identityES12_S1C_vS1D_EENS_8epilogue10collective6detail29Sm90TmaWarpSpecializedAdapterINS1G_15DefaultEpilogueISJ_SK_SK_NS1F_6thread17LinearCombinationISJ_Li1EffLNS1K_9ScaleType4KindE0ELNS_15FloatRoundStyleE2ESJ_EENS1_15EpilogueDefaultEEEEEvvEEEEvNT_6ParamsE,"",@"SHT_CUDA_INFO"
	.sectionflags	@""
	.align	4


	//----- nvinfo : EIATTR_CUDA_API_VERSION
	.align		4
        /*0000*/ 	.byte	0x04, 0x37
        /*0002*/ 	.short	(.L_18 - .L_17)
.L_17:
        /*0004*/ 	.word	0x00000082


	//----- nvinfo : EIATTR_KPARAM_INFO
	.align		4
.L_18:
        /*0008*/ 	.byte	0x04, 0x17
        /*000a*/ 	.short	(.L_20 - .L_19)
.L_19:
        /*000c*/ 	.word	0x00000000
        /*0010*/ 	.short	0x0000
        /*0012*/ 	.short	0x0070
        /*0014*/ 	.byte	0x00, 0xf0, 0x01, 0x10


	//----- nvinfo : EIATTR_SPARSE_MMA_MASK
	.align		4
.L_20:
        /*0018*/ 	.byte	0x03, 0x50
        /*001a*/ 	.short	0x0000


	//----- nvinfo : EIATTR_MAXREG_COUNT
	.align		4
        /*001c*/ 	.byte	0x03, 0x1b
        /*001e*/ 	.short	0x00a8


	//----- nvinfo : EIATTR_NUM_BARRIERS
	.align		4
        /*0020*/ 	.byte	0x02, 0x4c
        /*0022*/ 	.byte	0x01
	.zero		1


	//----- nvinfo : EIATTR_ANNOTATIONS
	.align		4
        /*0024*/ 	.byte	0x04, 0x55
        /*0026*/ 	.short	(.L_22 - .L_21)


	//   ....[0]....
.L_21:
        /*0028*/ 	.word	0x00000001
        /*002c*/ 	.byte	0x50, 0x02, 0x00, 0x00, 0x01, 0x00, 0x00, 0x00, 0xb0, 0x05, 0x00, 0x00, 0x01, 0x00, 0x00, 0x00
        /* <DEDUP_REMOVED lines=650> */
        /*28dc*/ 	.byte	0x70, 0xa3, 0x01, 0x00, 0x01, 0x00, 0x00, 0x00, 0xc0, 0xa3, 0x01, 0x00


	//----- nvinfo : EIATTR_MERCURY_ISA_VERSION
	.align		4
.L_22:
        /*28e8*/ 	.byte	0x03, 0x5f
        /*28ea*/ 	.short	0x0101


	//----- nvinfo : EIATTR_INT_WARP_WIDE_INSTR_OFFSETS
	.align		4
        /*28ec*/ 	.byte	0x04, 0x31
        /*28ee*/ 	.short	(.L_24 - .L_23)


	//   ....[0]....
.L_23:
        /*28f0*/ 	.word	0x00000480


	//   ....[1]....
        /*28f4*/ 	.word	0x00000490


	//   ....[2]....
        /*28f8*/ 	.word	0x000005c0


	//----- nvinfo : EIATTR_COOP_GROUP_MASK_REGIDS
	.align		4
.L_24:
        /*28fc*/ 	.byte	0x04, 0x29
        /*28fe*/ 	.short	(.L_26 - .L_25)


	//   ....[0]....
.L_25:
        /*2900*/ 	.word	0xffffffff


	//   ....[1]....
        /*2904*/ 	.word	0xffffffff


	//   ....[2]....
        /*2908*/ 	.word	0xffffffff


	//   ....[3]....
        /*290c*/ 	.word	0xffffffff


	//   ....[4]....
        /*2910*/ 	.word	0xffffffff


	//----- nvinfo : EIATTR_COOP_GROUP_INSTR_OFFSETS
	.align		4
.L_26:
        /*2914*/ 	.byte	0x04, 0x28
        /*2916*/ 	.short	(.L_28 - .L_27)


	//   ....[0]....
.L_27:
        /*2918*/ 	.word	0x00000070


	//   ....[1]....
        /*291c*/ 	.word	0x00000080


	//   ....[2]....
        /*2920*/ 	.word	0x000001a0


	//   ....[3]....
        /*2924*/ 	.word	0x000003d0


	//   ....[4]....
        /*2928*/ 	.word	0x00001760


	//----- nvinfo : EIATTR_REG_RECONFIG
	.align		4
.L_28:
        /*292c*/ 	.byte	0x01, 0x54
	.zero		2


	//----- nvinfo : EIATTR_MBARRIER_INSTR_OFFSETS
	.align		4
        /*2930*/ 	.byte	0x04, 0x39
        /*2932*/ 	.short	(.L_30 - .L_29)


	//   ....[0]....
.L_29:
        /*2934*/ 	.word	0x00000340
        /*2938*/ 	.word	0x000000ff
        /*293c*/ 	.word	0x00000000
        /*2940*/ 	.short	0x0100
        /*2942*/ 	.byte	0x09
	.zero		1


	//   ....[1]....
        /*2944*/ 	.word	0x00000350
        /*2948*/ 	.word	0x000000ff
        /*294c*/ 	.word	0x00000020
        /*2950*/ 	.short	0x0100
        /*2952*/ 	.byte	0x09
	.zero		1


	//   ....[2]....
        /*2954*/ 	.word	0x00000360
        /*2958*/ 	.word	0x000000ff
        /*295c*/ 	.word	0x00000008
        /*2960*/ 	.short	0x0100
        /*2962*/ 	.byte	0x09
	.zero		1


	//   ....[3]....
        /*2964*/ 	.word	0x00000370
        /*2968*/ 	.word	0x000000ff
        /*296c*/ 	.word	0x00000028
        /*2970*/ 	.short	0x0100
        /*2972*/ 	.byte	0x09
	.zero		1


	//   ....[4]....
        /*2974*/ 	.word	0x00000380
        /*2978*/ 	.word	0x000000ff
        /*297c*/ 	.word	0x00000010
        /*2980*/ 	.short	0x0100
        /*2982*/ 	.byte	0x09
	.zero		1


	//   ....[5]....
        /*2984*/ 	.word	0x00000390
        /*2988*/ 	.word	0x000000ff
        /*298c*/ 	.word	0x00000030
        /*2990*/ 	.short	0x0100
        /*2992*/ 	.byte	0x09
	.zero		1


	//   ....[6]....
        /*2994*/ 	.word	0x000003a0
        /*2998*/ 	.word	0x000000ff
        /*299c*/ 	.word	0x00000018
        /*29a0*/ 	.short	0x0100
        /*29a2*/ 	.byte	0x09
	.zero		1


	//   ....[7]....
        /*29a4*/ 	.word	0x000003b0
        /*29a8*/ 	.word	0x000000ff
        /*29ac*/ 	.word	0x00000038
        /*29b0*/ 	.short	0x0100
        /*29b2*/ 	.byte	0x09
	.zero		1


	//   ....[8]....
        /*29b4*/ 	.word	0x000005f0
        /*29b8*/ 	.word	0x000000ff
        /*29bc*/ 	.word	0x00000050
        /*29c0*/ 	.short	0x0100
        /*29c2*/ 	.byte	0x06
	.zero		1


	//   ....[9]....
        /*29c4*/ 	.word	0x00000600
        /*29c8*/ 	.word	0x000000ff
        /*29cc*/ 	.word	0x00000058
        /*29d0*/ 	.short	0x0100
        /*29d2*/ 	.byte	0x06
	.zero		1


	//   ....[10]....
        /*29d4*/ 	.word	0x000022a0
        /*29d8*/ 	.word	0x000000ff
        /*29dc*/ 	.word	0x00000000
        /*29e0*/ 	.short	0x010a
        /*29e2*/ 	.byte	0x06
	.zero		1


	//   ....[11]....
        /*29e4*/ 	.word	0x00002300
        /*29e8*/ 	.word	0x000000ff
        /*29ec*/ 	.word	0x00000000
        /*29f0*/ 	.short	0x010a
        /*29f2*/ 	.byte	0x06
	.zero		1


	//   ....[12]....
        /*29f4*/ 	.word	0x00005990
        /*29f8*/ 	.word	0x000000ff
        /*29fc*/ 	.word	0x00000000
        /*2a00*/ 	.short	0x010a
        /*2a02*/ 	.byte	0x08
	.zero		1


	//   ....[13]....
        /*2a04*/ 	.word	0x000059d0
        /*2a08*/ 	.word	0x000000ff
        /*2a0c*/ 	.word	0x00000000
        /*2a10*/ 	.short	0x010a
        /*2a12*/ 	.byte	0x08
	.zero		1


	//   ....[14]....
        /*2a14*/ 	.word	0x00008ee0
        /*2a18*/ 	.word	0x000000ff
        /*2a1c*/ 	.word	0x00000000
        /*2a20*/ 	.short	0x0101
        /*2a22*/ 	.byte	0x07
	.zero		1


	//   ....[15]....
        /*2a24*/ 	.word	0x0000b0f0
        /*2a28*/ 	.word	0x000000ff
        /*2a2c*/ 	.word	0x00000000
        /*2a30*/ 	.short	0x0101
        /*2a32*/ 	.byte	0x06
	.zero		1


	//   ....[16]....
        /*2a34*/ 	.word	0x000195c0
        /*2a38*/ 	.word	0x0000000c
        /*2a3c*/ 	.word	0x00000020
        /*2a40*/ 	.short	0x010a
        /*2a42*/ 	.byte	0x3f
	.zero		1


	//   ....[17]....
        /*2a44*/ 	.word	0x00019980
        /*2a48*/ 	.word	0x00000003
        /*2a4c*/ 	.word	0x00000058
        /*2a50*/ 	.short	0x0101
        /*2a52*/ 	.byte	0x3f
	.zero		1


	//   ....[18]....
        /*2a54*/ 	.word	0x0001a110
        /*2a58*/ 	.word	0x00000007
        /*2a5c*/ 	.word	0x00000000
        /*2a60*/ 	.short	0x010a
        /*2a62*/ 	.byte	0x3f
	.zero		1


	//   ....[19]....
        /*2a64*/ 	.word	0x0001a190
        /*2a68*/ 	.word	0x00000009
        /*2a6c*/ 	.word	0x00000000
        /*2a70*/ 	.short	0x010a
        /*2a72*/ 	.byte	0x3f
	.zero		1


	//   ....[20]....
        /*2a74*/ 	.word	0x0001a220
        /*2a78*/ 	.word	0x00000006
        /*2a7c*/ 	.word	0x00000000
        /*2a80*/ 	.short	0x010a
        /*2a82*/ 	.byte	0x3f
	.zero		1


	//   ....[21]....
        /*2a84*/ 	.word	0x0001a2b0
        /*2a88*/ 	.word	0x00000003
        /*2a8c*/ 	.word	0x00000000
        /*2a90*/ 	.short	0x010a
        /*2a92*/ 	.byte	0x3f
	.zero		1


	//   ....[22]....
        /*2a94*/ 	.word	0x0001a320
        /*2a98*/ 	.word	0x00000003
        /*2a9c*/ 	.word	0x00000000
        /*2aa0*/ 	.short	0x010a
        /*2aa2*/ 	.byte	0x3f
	.zero		1


	//   ....[23]....
        /*2aa4*/ 	.word	0x0001a390
        /*2aa8*/ 	.word	0x00000000
        /*2aac*/ 	.word	0x00000000
        /*2ab0*/ 	.short	0x010a
        /*2ab2*/ 	.byte	0x3f
	.zero		1


	//   ....[24]....
        /*2ab4*/ 	.word	0x0001a470
        /*2ab8*/ 	.word	0x0000000c
        /*2abc*/ 	.word	0x00000020
        /*2ac0*/ 	.short	0x010a
        /*2ac2*/ 	.byte	0x3f
	.zero		1


	//   ....[25]....
        /*2ac4*/ 	.word	0x0001a550
        /*2ac8*/ 	.word	0x00000007
        /*2acc*/ 	.word	0x00000000
        /*2ad0*/ 	.short	0x010a
        /*2ad2*/ 	.byte	0x3f
	.zero		1


	//   ....[26]....
        /*2ad4*/ 	.word	0x0001a5a0
        /*2ad8*/ 	.word	0x00000009
        /*2adc*/ 	.word	0x00000000
        /*2ae0*/ 	.short	0x010a
        /*2ae2*/ 	.byte	0x3f
	.zero		1


	//   ....[27]....
        /*2ae4*/ 	.word	0x0001a5f0
        /*2ae8*/ 	.word	0x00000006
        /*2aec*/ 	.word	0x00000000
        /*2af0*/ 	.short	0x010a
        /*2af2*/ 	.byte	0x3f
	.zero		1


	//----- nvinfo : EIATTR_NUM_MBARRIERS
	.align		4
.L_30:
        /*2af4*/ 	.byte	0x03, 0x38
        /*2af6*/ 	.short	0x000a


	//----- nvinfo : EIATTR_EXIT_INSTR_OFFSETS
	.align		4
        /*2af8*/ 	.byte	0x04, 0x1c
        /*2afa*/ 	.short	(.L_32 - .L_31)


	//   ....[0]....
.L_31:
        /*2afc*/ 	.word	0x00000660


	//   ....[1]....
        /*2b00*/ 	.word	0x00001000


	//   ....[2]....
        /*2b04*/ 	.word	0x00018bd0


	//   ....[3]....
        /*2b08*/ 	.word	0x00019230


	//   ....[4]....
        /*2b0c*/ 	.word	0x0001a300


	//----- nvinfo : EIATTR_MAX_THREADS
	.align		4
.L_32:
        /*2b10*/ 	.byte	0x04, 0x05
        /*2b12*/ 	.short	(.L_34 - .L_33)
.L_33:
        /*2b14*/ 	.word	0x00000180
        /*2b18*/ 	.word	0x00000001
        /*2b1c*/ 	.word	0x00000001


	//----- nvinfo : EIATTR_CRS_STACK_SIZE
	.align		4
.L_34:
        /*2b20*/ 	.byte	0x04, 0x1e
        /*2b22*/ 	.short	(.L_36 - .L_35)
.L_35:
        /*2b24*/ 	.word	0x00000000


	//----- nvinfo : EIATTR_CBANK_PARAM_SIZE
	.align		4
.L_36:
        /*2b28*/ 	.byte	0x03, 0x19
        /*2b2a*/ 	.short	0x0470


	//----- nvinfo : EIATTR_PARAM_CBANK
	.align		4
        /*2b2c*/ 	.byte	0x04, 0x0a
        /*2b2e*/ 	.short	(.L_38 - .L_37)
	.align		4
.L_37:
        /*2b30*/ 	.word	index@(.nv.constant0._ZN7cutlass13device_kernelINS_4gemm6kernel13GemmUniversalIN4cute5tupleIJiiiiEEENS1_10collective13CollectiveMmaINS1_37MainloopSm90TmaGmmaWarpSpecializedFP8ILi4ENS5_IJNS4_1CILi1EEESB_SB_EEENS1_35KernelTmaWarpSpecializedCooperativeEEENS5_IJNSA_ILi256EEENSA_ILi176EEENSA_ILi128EEEEEENS_12float_e4m3_tENS5_IJlSB_lEEESJ_SK_NS4_8TiledMMAINS4_8MMA_AtomIJNS4_4SM904GMMA30MMA_64x16x32_F32E4M3E4M3_SS_TNILNSO_7ScaleInE1ELSQ_1EEEEEENS4_6LayoutINS5_IJNSA_ILi2EEESB_SB_EEENS5_IJSB_NSA_ILi0EEESW_EEEEENS5_IJNS4_10UnderscoreESZ_SZ_EEEEENS4_13SM90_TMA_LOADENS4_14ComposedLayoutINS4_7SwizzleILi3ELi4ELi3EEENS4_18smem_ptr_flag_bitsILi8EEENST_INS5_IJNSA_ILi8EEESH_EEENS5_IJSH_SB_EEEEEEEvNS4_8identityES12_S1C_vS1D_EENS_8epilogue10collective6detail29Sm90TmaWarpSpecializedAdapterINS1G_15DefaultEpilogueISJ_SK_SK_NS1F_6thread17LinearCombinationISJ_Li1EffLNS1K_9ScaleType4KindE0ELNS_15FloatRoundStyleE2ESJ_EENS1_15EpilogueDefaultEEEEEvvEEEEvNT_6ParamsE)
        /*2b34*/ 	.short	0x0210
        /*2b36*/ 	.short	0x0470


	//----- nvinfo : EIATTR_SW_WAR
	.align		4
.L_38:
        /*2b38*/ 	.byte	0x04, 0x36
        /*2b3a*/ 	.short	(.L_40 - .L_39)
.L_39:
        /*2b3c*/ 	.word	0x00000008
.L_40:


//--------------------- .nv.callgraph             --------------------------
	.section	.nv.callgraph,"",@"SHT_CUDA_CALLGRAPH"
	.align	4
	.sectionentsize	8
	.align		4
        /*0000*/ 	.word	0x00000000
	.align		4
        /*0004*/ 	.word	0xffffffff
	.align		4
        /*0008*/ 	.word	0x00000000
	.align		4
        /*000c*/ 	.word	0xfffffffe
	.align		4
        /*0010*/ 	.word	0x00000000
	.align		4
        /*0014*/ 	.word	0xfffffffd
	.align		4
        /*0018*/ 	.word	0x00000000
	.align		4
        /*001c*/ 	.word	0xfffffffc


//--------------------- .nv.constant4             --------------------------
	.section	.nv.constant4,"a",@progbits
	.align	8
	.align		8
.nv.constant4:
        /*0000*/ 	.dword	_ZN39_INTERNAL_696a4b4a_4_k_cu_11ec3f13_65694cuda3std3__45__cpo5beginE
	.align		8
        /*0008*/ 	.dword	_ZN39_INTERNAL_696a4b4a_4_k_cu_11ec3f13_65694cuda3std3__45__cpo3endE
	.align		8
        /*0010*/ 	.dword	_ZN39_INTERNAL_696a4b4a_4_k_cu_11ec3f13_65694cuda3std3__45__cpo6cbeginE
	.align		8
        /*0018*/ 	.dword	_ZN39_INTERNAL_696a4b4a_4_k_cu_11ec3f13_65694cuda3std3__45__cpo4cendE
	.align		8
        /*0020*/ 	.dword	_ZN39_INTERNAL_696a4b4a_4_k_cu_11ec3f13_65694cuda3std3__441_GLOBAL__N__696a4b4a_4_k_cu_11ec3f13_65696ignoreE
	.align		8
        /*0028*/ 	.dword	_ZN39_INTERNAL_696a4b4a_4_k_cu_11ec3f13_65694cuda3std3__419piecewise_constructE
	.align		8
        /*0030*/ 	.dword	_ZN39_INTERNAL_696a4b4a_4_k_cu_11ec3f13_65694cuda3std3__48in_placeE
	.align		8
        /*0038*/ 	.dword	_ZN39_INTERNAL_696a4b4a_4_k_cu_11ec3f13_65694cuda3std6ranges3__45__cpo4swapE
	.align		8
        /*0040*/ 	.dword	_ZN39_INTERNAL_696a4b4a_4_k_cu_11ec3f13_65694cuda3std6ranges3__45__cpo9iter_moveE
	.align		8
        /*0048*/ 	.dword	_ZN39_INTERNAL_696a4b4a_4_k_cu_11ec3f13_65694cute7productE
	.align		8
        /*0050*/ 	.dword	_ZN39_INTERNAL_696a4b4a_4_k_cu_11ec3f13_65694cute1_E


//--------------------- .text._ZN7cutlass13device_kernelINS_4gemm6kernel13GemmUniversalIN4cute5tupleIJiiiiEEENS1_10collective13CollectiveMmaINS1_37MainloopSm90TmaGmmaWarpSpecializedFP8ILi4ENS5_IJNS4_1CILi1EEESB_SB_EEENS1_35KernelTmaWarpSpecializedCooperativeEEENS5_IJNSA_ILi256EEENSA_ILi176EEENSA_ILi128EEEEEENS_12float_e4m3_tENS5_IJlSB_lEEESJ_SK_NS4_8TiledMMAINS4_8MMA_AtomIJNS4_4SM904GMMA30MMA_64x16x32_F32E4M3E4M3_SS_TNILNSO_7ScaleInE1ELSQ_1EEEEEENS4_6LayoutINS5_IJNSA_ILi2EEESB_SB_EEENS5_IJSB_NSA_ILi0EEESW_EEEEENS5_IJNS4_10UnderscoreESZ_SZ_EEEEENS4_13SM90_TMA_LOADENS4_14ComposedLayoutINS4_7SwizzleILi3ELi4ELi3EEENS4_18smem_ptr_flag_bitsILi8EEENST_INS5_IJNSA_ILi8EEESH_EEENS5_IJSH_SB_EEEEEEEvNS4_8identityES12_S1C_vS1D_EENS_8epilogue10collective6detail29Sm90TmaWarpSpecializedAdapterINS1G_15DefaultEpilogueISJ_SK_SK_NS1F_6thread17LinearCombinationISJ_Li1EffLNS1K_9ScaleType4KindE0ELNS_15FloatRoundStyleE2ESJ_EENS1_15EpilogueDefaultEEEEEvvEEEEvNT_6ParamsE --------------------------
	.section	.text._ZN7cutlass13device_kernelINS_4gemm6kernel13GemmUniversalIN4cute5tupleIJiiiiEEENS1_10collective13CollectiveMmaINS1_37MainloopSm90TmaGmmaWarpSpecializedFP8ILi4ENS5_IJNS4_1CILi1EEESB_SB_EEENS1_35KernelTmaWarpSpecializedCooperativeEEENS5_IJNSA_ILi256EEENSA_ILi176EEENSA_ILi128EEEEEENS_12float_e4m3_tENS5_IJlSB_lEEESJ_SK_NS4_8TiledMMAINS4_8MMA_AtomIJNS4_4SM904GMMA30MMA_64x16x32_F32E4M3E4M3_SS_TNILNSO_7ScaleInE1ELSQ_1EEEEEENS4_6LayoutINS5_IJNSA_ILi2EEESB_SB_EEENS5_IJSB_NSA_ILi0EEESW_EEEEENS5_IJNS4_10UnderscoreESZ_SZ_EEEEENS4_13SM90_TMA_LOADENS4_14ComposedLayoutINS4_7SwizzleILi3ELi4ELi3EEENS4_18smem_ptr_flag_bitsILi8EEENST_INS5_IJNSA_ILi8EEESH_EEENS5_IJSH_SB_EEEEEEEvNS4_8identityES12_S1C_vS1D_EENS_8epilogue10collective6detail29Sm90TmaWarpSpecializedAdapterINS1G_15DefaultEpilogueISJ_SK_SK_NS1F_6thread17LinearCombinationISJ_Li1EffLNS1K_9ScaleType4KindE0ELNS_15FloatRoundStyleE2ESJ_EENS1_15EpilogueDefaultEEEEEvvEEEEvNT_6ParamsE,"ax",@progbits
	.align	128
.text._ZN7cutlass13device_kernelINS_4gemm6kernel13GemmUniversalIN4cute5tupleIJiiiiEEENS1_10collective13CollectiveMmaINS1_37MainloopSm90TmaGmmaWarpSpecializedFP8ILi4ENS5_IJNS4_1CILi1EEESB_SB_EEENS1_35KernelTmaWarpSpecializedCooperativeEEENS5_IJNSA_ILi256EEENSA_ILi176EEENSA_ILi128EEEEEENS_12float_e4m3_tENS5_IJlSB_lEEESJ_SK_NS4_8TiledMMAINS4_8MMA_AtomIJNS4_4SM904GMMA30MMA_64x16x32_F32E4M3E4M3_SS_TNILNSO_7ScaleInE1ELSQ_1EEEEEENS4_6LayoutINS5_IJNSA_ILi2EEESB_SB_EEENS5_IJSB_NSA_ILi0EEESW_EEEEENS5_IJNS4_10UnderscoreESZ_SZ_EEEEENS4_13SM90_TMA_LOADENS4_14ComposedLayoutINS4_7SwizzleILi3ELi4ELi3EEENS4_18smem_ptr_flag_bitsILi8EEENST_INS5_IJNSA_ILi8EEESH_EEENS5_IJSH_SB_EEEEEEEvNS4_8identityES12_S1C_vS1D_EENS_8epilogue10collective6detail29Sm90TmaWarpSpecializedAdapterINS1G_15DefaultEpilogueISJ_SK_SK_NS1F_6thread17LinearCombinationISJ_Li1EffLNS1K_9ScaleType4KindE0ELNS_15FloatRoundStyleE2ESJ_EENS1_15EpilogueDefaultEEEEEvvEEEEvNT_6ParamsE:
        .type           _ZN7cutlass13device_kernelINS_4gemm6kernel13GemmUniversalIN4cute5tupleIJiiiiEEENS1_10collective13CollectiveMmaINS1_37MainloopSm90TmaGmmaWarpSpecializedFP8ILi4ENS5_IJNS4_1CILi1EEESB_SB_EEENS1_35KernelTmaWarpSpecializedCooperativeEEENS5_IJNSA_ILi256EEENSA_ILi176EEENSA_ILi128EEEEEENS_12float_e4m3_tENS5_IJlSB_lEEESJ_SK_NS4_8TiledMMAINS4_8MMA_AtomIJNS4_4SM904GMMA30MMA_64x16x32_F32E4M3E4M3_SS_TNILNSO_7ScaleInE1ELSQ_1EEEEEENS4_6LayoutINS5_IJNSA_ILi2EEESB_SB_EEENS5_IJSB_NSA_ILi0EEESW_EEEEENS5_IJNS4_10UnderscoreESZ_SZ_EEEEENS4_13SM90_TMA_LOADENS4_14ComposedLayoutINS4_7SwizzleILi3ELi4ELi3EEENS4_18smem_ptr_flag_bitsILi8EEENST_INS5_IJNSA_ILi8EEESH_EEENS5_IJSH_SB_EEEEEEEvNS4_8identityES12_S1C_vS1D_EENS_8epilogue10collective6detail29Sm90TmaWarpSpecializedAdapterINS1G_15DefaultEpilogueISJ_SK_SK_NS1F_6thread17LinearCombinationISJ_Li1EffLNS1K_9ScaleType4KindE0ELNS_15FloatRoundStyleE2ESJ_EENS1_15EpilogueDefaultEEEEEvvEEEEvNT_6ParamsE,@function
        .size           _ZN7cutlass13device_kernelINS_4gemm6kernel13GemmUniversalIN4cute5tupleIJiiiiEEENS1_10collective13CollectiveMmaINS1_37MainloopSm90TmaGmmaWarpSpecializedFP8ILi4ENS5_IJNS4_1CILi1EEESB_SB_EEENS1_35KernelTmaWarpSpecializedCooperativeEEENS5_IJNSA_ILi256EEENSA_ILi176EEENSA_ILi128EEEEEENS_12float_e4m3_tENS5_IJlSB_lEEESJ_SK_NS4_8TiledMMAINS4_8MMA_AtomIJNS4_4SM904GMMA30MMA_64x16x32_F32E4M3E4M3_SS_TNILNSO_7ScaleInE1ELSQ_1EEEEEENS4_6LayoutINS5_IJNSA_ILi2EEESB_SB_EEENS5_IJSB_NSA_ILi0EEESW_EEEEENS5_IJNS4_10UnderscoreESZ_SZ_EEEEENS4_13SM90_TMA_LOADENS4_14ComposedLayoutINS4_7SwizzleILi3ELi4ELi3EEENS4_18smem_ptr_flag_bitsILi8EEENST_INS5_IJNSA_ILi8EEESH_EEENS5_IJSH_SB_EEEEEEEvNS4_8identityES12_S1C_vS1D_EENS_8epilogue10collective6detail29Sm90TmaWarpSpecializedAdapterINS1G_15DefaultEpilogueISJ_SK_SK_NS1F_6thread17LinearCombinationISJ_Li1EffLNS1K_9ScaleType4KindE0ELNS_15FloatRoundStyleE2ESJ_EENS1_15EpilogueDefaultEEEEEvvEEEEvNT_6ParamsE,(.L_x_425 - _ZN7cutlass13device_kernelINS_4gemm6kernel13GemmUniversalIN4cute5tupleIJiiiiEEENS1_10collective13CollectiveMmaINS1_37MainloopSm90TmaGmmaWarpSpecializedFP8ILi4ENS5_IJNS4_1CILi1EEESB_SB_EEENS1_35KernelTmaWarpSpecializedCooperativeEEENS5_IJNSA_ILi256EEENSA_ILi176EEENSA_ILi128EEEEEENS_12float_e4m3_tENS5_IJlSB_lEEESJ_SK_NS4_8TiledMMAINS4_8MMA_AtomIJNS4_4SM904GMMA30MMA_64x16x32_F32E4M3E4M3_SS_TNILNSO_7ScaleInE1ELSQ_1EEEEEENS4_6LayoutINS5_IJNSA_ILi2EEESB_SB_EEENS5_IJSB_NSA_ILi0EEESW_EEEEENS5_IJNS4_10UnderscoreESZ_SZ_EEEEENS4_13SM90_TMA_LOADENS4_14ComposedLayoutINS4_7SwizzleILi3ELi4ELi3EEENS4_18smem_ptr_flag_bitsILi8EEENST_INS5_IJNSA_ILi8EEESH_EEENS5_IJSH_SB_EEEEEEEvNS4_8identityES12_S1C_vS1D_EENS_8epilogue10collective6detail29Sm90TmaWarpSpecializedAdapterINS1G_15DefaultEpilogueISJ_SK_SK_NS1F_6thread17LinearCombinationISJ_Li1EffLNS1K_9ScaleType4KindE0ELNS_15FloatRoundStyleE2ESJ_EENS1_15EpilogueDefaultEEEEEvvEEEEvNT_6ParamsE)
        .other          _ZN7cutlass13device_kernelINS_4gemm6kernel13GemmUniversalIN4cute5tupleIJiiiiEEENS1_10collective13CollectiveMmaINS1_37MainloopSm90TmaGmmaWarpSpecializedFP8ILi4ENS5_IJNS4_1CILi1EEESB_SB_EEENS1_35KernelTmaWarpSpecializedCooperativeEEENS5_IJNSA_ILi256EEENSA_ILi176EEENSA_ILi128EEEEEENS_12float_e4m3_tENS5_IJlSB_lEEESJ_SK_NS4_8TiledMMAINS4_8MMA_AtomIJNS4_4SM904GMMA30MMA_64x16x32_F32E4M3E4M3_SS_TNILNSO_7ScaleInE1ELSQ_1EEEEEENS4_6LayoutINS5_IJNSA_ILi2EEESB_SB_EEENS5_IJSB_NSA_ILi0EEESW_EEEEENS5_IJNS4_10UnderscoreESZ_SZ_EEEEENS4_13SM90_TMA_LOADENS4_14ComposedLayoutINS4_7SwizzleILi3ELi4ELi3EEENS4_18smem_ptr_flag_bitsILi8EEENST_INS5_IJNSA_ILi8EEESH_EEENS5_IJSH_SB_EEEEEEEvNS4_8identityES12_S1C_vS1D_EENS_8epilogue10collective6detail29Sm90TmaWarpSpecializedAdapterINS1G_15DefaultEpilogueISJ_SK_SK_NS1F_6thread17LinearCombinationISJ_Li1EffLNS1K_9ScaleType4KindE0ELNS_15FloatRoundStyleE2ESJ_EENS1_15EpilogueDefaultEEEEEvvEEEEvNT_6ParamsE,@"STO_CUDA_ENTRY STV_DEFAULT"
_ZN7cutlass13device_kernelINS_4gemm6kernel13GemmUniversalIN4cute5tupleIJiiiiEEENS1_10collective13CollectiveMmaINS1_37MainloopSm90TmaGmmaWarpSpecializedFP8ILi4ENS5_IJNS4_1CILi1EEESB_SB_EEENS1_35KernelTmaWarpSpecializedCooperativeEEENS5_IJNSA_ILi256EEENSA_ILi176EEENSA_ILi128EEEEEENS_12float_e4m3_tENS5_IJlSB_lEEESJ_SK_NS4_8TiledMMAINS4_8MMA_AtomIJNS4_4SM904GMMA30MMA_64x16x32_F32E4M3E4M3_SS_TNILNSO_7ScaleInE1ELSQ_1EEEEEENS4_6LayoutINS5_IJNSA_ILi2EEESB_SB_EEENS5_IJSB_NSA_ILi0EEESW_EEEEENS5_IJNS4_10UnderscoreESZ_SZ_EEEEENS4_13SM90_TMA_LOADENS4_14ComposedLayoutINS4_7SwizzleILi3ELi4ELi3EEENS4_18smem_ptr_flag_bitsILi8EEENST_INS5_IJNSA_ILi8EEESH_EEENS5_IJSH_SB_EEEEEEEvNS4_8identityES12_S1C_vS1D_EENS_8epilogue10collective6detail29Sm90TmaWarpSpecializedAdapterINS1G_15DefaultEpilogueISJ_SK_SK_NS1F_6thread17LinearCombinationISJ_Li1EffLNS1K_9ScaleType4KindE0ELNS_15FloatRoundStyleE2ESJ_EENS1_15EpilogueDefaultEEEEEvvEEEEvNT_6ParamsE:
[----:B------:R-:W0:Y:S02]  /*0000*/  LDC R1, c[0x0][0x28] ;  /* 0x00000a00ff017b82 */ /* 0x000e240000000800 */
[----:B0-----:R-:W-:Y:S01]  /*0010*/  VIADD R1, R1, 0xfffffd68 ;  /* 0xfffffd6801017836 */ /* 0x001fe20000000000 */
[----:B------:R-:W0:Y:S01]  /*0020*/  S2R R2, SR_TID.X ;  /* 0x0000000000027919 */ /* 0x000e220000002100 */
[----:B------:R-:W-:Y:S01]  /*0030*/  ELECT P0, URZ, PT ;  /* 0x00000000003f782f */ /* 0x000fe20003800000 */
[----:B------:R-:W-:Y:S01]  /*0040*/  BSSY B0, `(.L_x_0) ;  /* 0x0000015000007945 */ /* 0x000fe20003800000 */
[--C-:B0-----:R-:W-:Y:S02]  /*0050*/  SHF.R.U32.HI R0, RZ, 0x5, R2.reuse ;  /* 0x00000005ff007819 */ /* 0x101fe40000011602 */
[----:B------:R-:W-:-:S03]  /*0060*/  SHF.R.U32.HI R2, RZ, 0x7, R2 ;  /* 0x00000007ff027819 */ /* 0x000fc60000011602 */
[----:B------:R-:W0:Y:S04]  /*0070*/  SHFL.IDX PT, R3, R0, RZ, 0x1f ;  /* 0x00001fff00037589 */ /* 0x000e2800000e0000 */
[----:B------:R-:W1:Y:S01]  /*0080*/  SHFL.IDX PT, R2, R2, RZ, 0x1f ;  /* 0x00001fff02027589 */ /* 0x000e6200000e0000 */
[----:B0-----:R-:W-:Y:S02]  /*0090*/  R2UR UR4, R3 ;  /* 0x00000000030472ca */ /* 0x001fe400000e0000 */
[----:B-1----:R-:W-:-:S11]  /*00a0*/  R2UR UR6, R2 ;  /* 0x00000000020672ca */ /* 0x002fd600000e0000 */
[----:B------:R-:W-:Y:S02]  /*00b0*/  USHF.R.S32.HI UR5, URZ, 0x1f, UR4 ;  /* 0x0000001f3f057899 */ /* 0x000fe40008011404 */
[----:B------:R-:W-:Y:S02]  /*00c0*/  ISETP.NE.OR P0, PT, RZ, UR4, !P0 ;  /* 0x00000004ff007c0c */ /* 0x000fe4000c705670 */
[----:B------:R-:W-:-:S04]  /*00d0*/  ULEA.HI UR5, UR5, UR4, URZ, 0x2 ;  /* 0x0000000405057291 */ /* 0x000fc8000f8f103f */
[----:B------:R-:W-:-:S04]  /*00e0*/  ULOP3.LUT UR5, UR5, 0xfffffffc, URZ, 0xc0, !UPT ;  /* 0xfffffffc05057892 */ /* 0x000fc8000f8ec03f */
[----:B------:R-:W-:-:S03]  /*00f0*/  UIADD3 UR8, UR4, -UR5, URZ ;  /* 0x8000000504087290 */ /* 0x000fc6000fffe03f */
[----:B------:R-:W-:Y:S09]  /*0100*/  @P0 BRA `(.L_x_1) ;  /* 0x0000000000200947 */ /* 0x000ff20003800000 */
[----:B------:R-:W-:Y:S02]  /*0110*/  ULDC.64 UR4, c[0x0][0x198] ;  /* 0x0000660000047ab9 */ /* 0x000fe40000000a00 */
[----:B------:R-:W-:Y:S02]  /*0120*/  UIADD3 UR10, UP0, UR4, 0xf0, URZ ;  /* 0x000000f0040a7890 */ /* 0x000fe4000ff1e03f */
[----:B------:R-:W-:Y:S02]  /*0130*/  UIADD3 UR4, UP1, UR4, 0x1f0, URZ ;  /* 0x000001f004047890 */ /* 0x000fe4000ff3e03f */
[----:B------:R-:W-:Y:S02]  /*0140*/  UIADD3.X UR11, URZ, UR5, URZ, UP0, !UPT ;  /* 0x000000053f0b7290 */ /* 0x000fe400087fe43f */
[----:B------:R-:W-:-:S07]  /*0150*/  UIADD3.X UR5, URZ, UR5, URZ, UP1, !UPT ;  /* 0x000000053f057290 */ /* 0x000fce0008ffe43f */
[----:B------:R0:W-:Y:S02]  /*0160*/  UTMACCTL.PF [UR10] ;  /* 0x000000000a0079b9 */ /* 0x0001e40008040000 */
[----:B------:R0:W-:Y:S02]  /*0170*/  UTMACCTL.PF [UR4] ;  /* 0x00000000040079b9 */ /* 0x0001e40008040000 */
[----:B0-----:R-:W-:Y:S01]  /*0180*/  NOP ;  /* 0x0000000000007918 */ /* 0x001fe20000000000 */
.L_x_1:
[----:B------:R-:W-:Y:S05]  /*0190*/  BSYNC B0 ;  /* 0x0000000000007941 */ /* 0x000fea0003800000 */
.L_x_0:
[----:B------:R-:W0:Y:S01]  /*01a0*/  SHFL.IDX PT, R2, R0, RZ, 0x1f ;  /* 0x00001fff00027589 */ /* 0x000e2200000e0000 */
[----:B------:R-:W-:Y:S01]  /*01b0*/  UISETP.NE.AND UP0, UPT, UR8, 0x3, UPT ;  /* 0x000000030800788c */ /* 0x000fe2000bf05270 */
[----:B------:R-:W-:Y:S01]  /*01c0*/  ISETP.NE.AND P1, PT, RZ, UR6, PT ;  /* 0x00000006ff007c0c */ /* 0x000fe2000bf25270 */
[----:B------:R-:W-:Y:S02]  /*01d0*/  UIADD3 UR10, UR6, -0x1, URZ ;  /* 0xffffffff060a7890 */ /* 0x000fe4000fffe03f */
[----:B------:R-:W-:Y:S02]  /*01e0*/  UISETP.EQ.OR UP0, UPT, UR8, URZ, !UP0 ;  /* 0x0000003f0800728c */ /* 0x000fe4000c702670 */
[----:B------:R-:W-:Y:S02]  /*01f0*/  UISETP.GE.U32.AND UP1, UPT, UR10, 0x2, UPT ;  /* 0x000000020a00788c */ /* 0x000fe4000bf26070 */
[----:B------:R-:W-:-:S04]  /*0200*/  UISETP.EQ.AND UP0, UPT, UR6, URZ, UP0 ;  /* 0x0000003f0600728c */ /* 0x000fc80008702270 */
[----:B------:R-:W-:-:S04]  /*0210*/  USEL UR4, URZ, 0x1, !UP0 ;  /* 0x000000013f047887 */ /* 0x000fc8000c000000 */
[----:B------:R-:W-:Y:S01]  /*0220*/  USEL UR4, UR4, 0x2, UP1 ;  /* 0x0000000204047887 */ /* 0x000fe20008800000 */
[----:B0-----:R-:W-:-:S05]  /*0230*/  ISETP.NE.AND P0, PT, R2, RZ, PT ;  /* 0x000000ff0200720c */ /* 0x001fca0003f05270 */
[----:B------:R-:W-:-:S05]  /*0240*/  IMAD.U32 R2, RZ, RZ, UR4 ;  /* 0x00000004ff027e24 */ /* 0x000fca000f8e00ff */
[----:B------:R0:W-:Y:S03]  /*0250*/  STL [R1+0x1f4], R2 ;  /* 0x0001f40201007387 */ /* 0x0001e60000100800 */
[----:B------:R-:W-:Y:S05]  /*0260*/  @P0 BRA `(.L_x_2) ;  /* 0x0000000000580947 */ /* 0x000fea0003800000 */
[----:B------:R-:W1:Y:S01]  /*0270*/  S2UR UR9, SR_CgaCtaId ;  /* 0x00000000000979c3 */ /* 0x000e620000008800 */
[----:B------:R-:W-:Y:S01]  /*0280*/  UMOV UR4, 0x400 ;  /* 0x0000040000047882 */ /* 0x000fe20000000000 */
[----:B------:R-:W-:Y:S01]  /*0290*/  UMOV UR5, 0x1 ;  /* 0x0000000100057882 */ /* 0x000fe20000000000 */
[----:B------:R-:W-:Y:S01]  /*02a0*/  UMOV UR6, 0x100 ;  /* 0x0000010000067882 */ /* 0x000fe20000000000 */
[----:B------:R-:W-:Y:S01]  /*02b0*/  ELECT P0, URZ, PT ;  /* 0x00000000003f782f */ /* 0x000fe20003800000 */
[----:B------:R-:W-:-:S04]  /*02c0*/  UIADD3 UR6, -UR6, 0x100000, URZ ;  /* 0x0010000006067890 */ /* 0x000fc8000fffe13f */
[----:B------:R-:W-:Y:S02]  /*02d0*/  USHF.L.U32 UR7, UR6, 0xb, URZ ;  /* 0x0000000b06077899 */ /* 0x000fe4000800063f */
[----:B------:R-:W-:Y:S02]  /*02e0*/  USHF.L.U32 UR6, UR6, 0x1, URZ ;  /* 0x0000000106067899 */ /* 0x000fe4000800063f */
[----:B-1----:R-:W-:Y:S02]  /*02f0*/  ULEA UR9, UR9, UR4, 0x18 ;  /* 0x0000000409097291 */ /* 0x002fe4000f8ec03f */
[----:B------:R-:W-:-:S04]  /*0300*/  UIADD3 UR4, -UR5, 0x100000, URZ ;  /* 0x0010000005047890 */ /* 0x000fc8000fffe13f */
[----:B------:R-:W-:Y:S02]  /*0310*/  USHF.L.U32 UR5, UR4, 0xb, URZ ;  /* 0x0000000b04057899 */ /* 0x000fe4000800063f */
[----:B------:R-:W-:Y:S01]  /*0320*/  USHF.L.U32 UR4, UR4, 0x1, URZ ;  /* 0x0000000104047899 */ /* 0x000fe2000800063f */
[----:B------:R-:W1:Y:S11]  /*0330*/  FENCE.VIEW.ASYNC.S ;  /* 0x00000000000073c6 */ /* 0x000e760000000000 */
[----:B-1----:R1:W2:Y:S01]  /*0340*/  SYNCS.EXCH.64 URZ, [UR9], UR4 ;  /* 0x00000004093f75b2 */ /* 0x0022a20008000100 */
[----:B------:R1:W3:Y:S01]  /*0350*/  SYNCS.EXCH.64 URZ, [UR9+0x20], UR6 ;  /* 0x00002006093f75b2 */ /* 0x0002e20008000100 */
[----:B------:R1:W4:Y:S01]  /*0360*/  SYNCS.EXCH.64 URZ, [UR9+0x8], UR4 ;  /* 0x00000804093f75b2 */ /* 0x0003220008000100 */
[----:B------:R1:W0:Y:S01]  /*0370*/  SYNCS.EXCH.64 URZ, [UR9+0x28], UR6 ;  /* 0x00002806093f75b2 */ /* 0x0002220008000100 */
[----:B------:R1:W0:Y:S01]  /*0380*/  SYNCS.EXCH.64 URZ, [UR9+0x10], UR4 ;  /* 0x00001004093f75b2 */ /* 0x0002220008000100 */
[----:B------:R1:W0:Y:S01]  /*0390*/  SYNCS.EXCH.64 URZ, [UR9+0x30], UR6 ;  /* 0x00003006093f75b2 */ /* 0x0002220008000100 */
[----:B------:R1:W0:Y:S01]  /*03a0*/  SYNCS.EXCH.64 URZ, [UR9+0x18], UR4 ;  /* 0x00001804093f75b2 */ /* 0x0002220008000100 */
[----:B------:R1:W0:Y:S01]  /*03b0*/  SYNCS.EXCH.64 URZ, [UR9+0x38], UR6 ;  /* 0x00003806093f75b2 */ /* 0x0002220008000100 */
[----:B------:R-:W-:Y:S01]  /*03c0*/  NOP ;  /* 0x0000000000007918 */ /* 0x000fe20000000000 */
.L_x_2:
[----:B------:R-:W5:Y:S01]  /*03d0*/  SHFL.IDX PT, R0, R0, RZ, 0x1f ;  /* 0x00001fff00007589 */ /* 0x000f6200000e0000 */
[----:B0-----:R-:W0:Y:S01]  /*03e0*/  LDC R2, c[0x0][0x65c] ;  /* 0x00019700ff027b82 */ /* 0x001e220000000800 */
[----:B------:R-:W-:Y:S01]  /*03f0*/  ELECT P0, URZ, PT ;  /* 0x00000000003f782f */ /* 0x000fe20003800000 */
[----:B------:R-:W-:Y:S01]  /*0400*/  IMAD.MOV.U32 R3, RZ, RZ, RZ ;  /* 0x000000ffff037224 */ /* 0x000fe200078e00ff */
[----:B-1----:R-:W-:Y:S01]  /*0410*/  UMOV UR4, 0x20 ;  /* 0x0000002000047882 */ /* 0x002fe20000000000 */
[----:B------:R-:W-:Y:S01]  /*0420*/  NOP ;  /* 0x0000000000007918 */ /* 0x000fe20000000000 */
[----:B------:R-:W-:Y:S01]  /*0430*/  NOP ;  /* 0x0000000000007918 */ /* 0x000fe20000000000 */
[----:B-----5:R-:W-:Y:S02]  /*0440*/  ISETP.NE.OR P0, PT, R0, RZ, !P0 ;  /* 0x000000ff0000720c */ /* 0x020fe40004705670 */
[----:B0-----:R-:W-:Y:S01]  /*0450*/  ISETP.NE.AND P4, PT, R2, 0x1, PT ;  /* 0x000000010200780c */ /* 0x001fe20003f85270 */
[----:B------:R-:W0:Y:S01]  /*0460*/  S2R R0, SR_CTAID.Y ;  /* 0x0000000000007919 */ /* 0x000e220000002600 */
[----:B------:R-:W1:Y:S09]  /*0470*/  S2R R2, SR_CTAID.X ;  /* 0x0000000000027919 */ /* 0x000e720000002500 */
[----:B------:R-:W-:Y:S01]  /*0480*/  VOTEU.ALL UP0, P0 ;  /* 0x00000000003f7886 */ /* 0x000fe20000000000 */
[----:B------:R-:W-:Y:S01]  /*0490*/  VOTEU.ALL UP1, P0 ;  /* 0x00000000003f7886 */ /* 0x000fe20000020000 */
[----:B------:R-:W1:Y:S01]  /*04a0*/  @P4 LDC R7, c[0x0][0x10] ;  /* 0x00000400ff074b82 */ /* 0x000e620000000800 */
[----:B------:R-:W-:-:S02]  /*04b0*/  @P4 IMAD.MOV.U32 R5, RZ, RZ, RZ ;  /* 0x000000ffff054224 */ /* 0x000fc400078e00ff */
[----:B------:R-:W-:Y:S01]  /*04c0*/  @P4 IMAD.MOV.U32 R11, RZ, RZ, RZ ;  /* 0x000000ffff0b4224 */ /* 0x000fe200078e00ff */
[----:B------:R-:W-:Y:S01]  /*04d0*/  @!UP0 UMOV UR6, 0x400 ;  /* 0x0000040000068882 */ /* 0x000fe20000000000 */
[----:B------:R-:W-:-:S04]  /*04e0*/  @!UP0 UIADD3 UR4, -UR4, 0x100000, URZ ;  /* 0x0010000004048890 */ /* 0x000fc8000fffe13f */
[----:B------:R-:W-:Y:S02]  /*04f0*/  @!UP0 USHF.L.U32 UR5, UR4, 0xb, URZ ;  /* 0x0000000b04058899 */ /* 0x000fe4000800063f */
[----:B------:R-:W-:Y:S01]  /*0500*/  @!UP0 USHF.L.U32 UR4, UR4, 0x1, URZ ;  /* 0x0000000104048899 */ /* 0x000fe2000800063f */
[----:B------:R-:W5:Y:S08]  /*0510*/  @!P4 LDC R9, c[0x0][0xc] ;  /* 0x00000300ff09cb82 */ /* 0x000f700000000800 */
[----:B------:R-:W2:Y:S01]  /*0520*/  @!UP0 S2UR UR7, SR_CgaCtaId ;  /* 0x00000000000789c3 */ /* 0x000ea20000008800 */
[----:B0-----:R-:W-:-:S04]  /*0530*/  @P4 IMAD.MOV.U32 R4, RZ, RZ, R0 ;  /* 0x000000ffff044224 */ /* 0x001fc800078e0000 */
[----:B-1----:R-:W-:-:S04]  /*0540*/  @P4 IMAD.WIDE.U32 R6, R2, R7, R4 ;  /* 0x0000000702064225 */ /* 0x002fc800078e0004 */
[----:B------:R-:W-:Y:S02]  /*0550*/  @P4 IMAD.MOV.U32 R10, RZ, RZ, R6 ;  /* 0x000000ffff0a4224 */ /* 0x000fe400078e0006 */
[----:B------:R-:W-:Y:S02]  /*0560*/  @P4 IMAD.IADD R14, R7, 0x1, R11 ;  /* 0x00000001070e4824 */ /* 0x000fe400078e020b */
[----:B-----5:R-:W-:-:S04]  /*0570*/  @!P4 IMAD.WIDE.U32 R4, R9, R0, R2 ;  /* 0x000000000904c225 */ /* 0x020fc800078e0002 */
[----:B------:R-:W-:Y:S02]  /*0580*/  @!P4 IMAD.MOV.U32 R10, RZ, RZ, R4 ;  /* 0x000000ffff0ac224 */ /* 0x000fe400078e0004 */
[----:B------:R-:W-:Y:S01]  /*0590*/  @!P4 IMAD.MOV.U32 R14, RZ, RZ, R5 ;  /* 0x000000ffff0ec224 */ /* 0x000fe200078e0005 */
[----:B--2---:R-:W-:Y:S02]  /*05a0*/  @!UP0 ULEA UR6, UR7, UR6, 0x18 ;  /* 0x0000000607068291 */ /* 0x004fe4000f8ec03f */
[----:B------:R0:W-:Y:S01]  /*05b0*/  STL [R1+0x200], R10 ;  /* 0x0002000a01007387 */ /* 0x0001e20000100800 */
[----:B------:R-:W-:-:S03]  /*05c0*/  VOTEU.ALL UP0, P0 ;  /* 0x00000000003f7886 */ /* 0x000fc60000000000 */
[----:B------:R0:W-:Y:S04]  /*05d0*/  STL [R1+0x1f8], R14 ;  /* 0x0001f80e01007387 */ /* 0x0001e80000100800 */
[----:B------:R-:W1:Y:S02]  /*05e0*/  FENCE.VIEW.ASYNC.S ;  /* 0x00000000000073c6 */ /* 0x000e640000000000 */
[----:B-1----:R0:W3:Y:S01]  /*05f0*/  @!UP0 SYNCS.EXCH.64 URZ, [UR6+0x50], UR4 ;  /* 0x00005004063f85b2 */ /* 0x0020e20008000100 */
[----:B------:R0:W3:Y:S01]  /*0600*/  @!UP1 SYNCS.EXCH.64 URZ, [UR6+0x58], UR4 ;  /* 0x00005804063f95b2 */ /* 0x0000e20008000100 */
[----:B------:R-:W-:Y:S01]  /*0610*/  NOP ;  /* 0x0000000000007918 */ /* 0x000fe20000000000 */
[----:B---34-:R-:W-:Y:S06]  /*0620*/  BAR.SYNC.DEFER_BLOCKING 0x0 ;  /* 0x0000000000007b1d */ /* 0x018fec0000010000 */
[----:B0-----:R-:W-:Y:S05]  /*0630*/  @!P1 BRA `(.L_x_3) ;  /* 0x0000018400689947 */ /* 0x001fea0003800000 */
[----:B------:R-:W-:-:S06]  /*0640*/  UISETP.GT.U32.AND UP0, UPT, UR10, 0x1, UPT ;  /* 0x000000010a00788c */ /* 0x000fcc000bf04070 */
[----:B------:R-:W-:-:S13]  /*0650*/  PLOP3.LUT P0, PT, PT, PT, UP0, 0x80, 0x0 ;  /* 0x000000000000781c */ /* 0x000fda0003f0f008 */
[----:B------:R-:W-:Y:S05]  /*0660*/  @P0 EXIT ;  /* 0x000000000000094d */ /* 0x000fea0003800000 */
[----:B------:R-:W-:Y:S01]  /*0670*/  IMAD.MOV.U32 R5, RZ, RZ, -0x1 ;  /* 0xffffffffff057424 */ /* 0x000fe200078e00ff */
[----:B------:R-:W-:Y:S01]  /*0680*/  ULDC.64 UR4, c[0x0][0x650] ;  /* 0x0001940000047ab9 */ /* 0x000fe20000000a00 */
[----:B------:R-:W-:Y:S01]  /*0690*/  IMAD.MOV.U32 R6, RZ, RZ, -0x1 ;  /* 0xffffffffff067424 */ /* 0x000fe200078e00ff */
[----:B------:R-:W-:Y:S01]  /*06a0*/  ISETP.GE.U32.AND P0, PT, R10, UR4, PT ;  /* 0x000000040a007c0c */ /* 0x000fe2000bf06070 */
[----:B------:R-:W-:Y:S01]  /*06b0*/  UMOV UR4, 0xffffffff ;  /* 0xffffffff00047882 */ /* 0x000fe20000000000 */
[----:B------:R0:W-:Y:S01]  /*06c0*/  STL [R1+0x214], R5 ;  /* 0x0002140501007387 */ /* 0x0001e20000100800 */
[----:B------:R-:W-:Y:S02]  /*06d0*/  PRMT R4, RZ, 0x7610, R4 ;  /* 0x00007610ff047816 */ /* 0x000fe40000000004 */
[----:B------:R-:W-:Y:S01]  /*06e0*/  ISETP.GE.U32.AND.EX P0, PT, R14, UR5, PT, P0 ;  /* 0x000000050e007c0c */ /* 0x000fe2000bf06100 */
[----:B------:R1:W-:Y:S01]  /*06f0*/  STL [R1+0x210], R6 ;  /* 0x0002100601007387 */ /* 0x0003e20000100800 */
[----:B0-----:R-:W-:-:S05]  /*0700*/  IMAD.U32 R5, RZ, RZ, UR4 ;  /* 0x00000004ff057e24 */ /* 0x001fca000f8e00ff */
[----:B------:R1:W-:Y:S06]  /*0710*/  STL [R1+0x208], R5 ;  /* 0x0002080501007387 */ /* 0x0003ec0000100800 */
[----:B------:R-:W-:Y:S05]  /*0720*/  @P0 BRA `(.L_x_4) ;  /* 0x0000000400740947 */ /* 0x000fea0003800000 */
[----:B------:R-:W-:Y:S01]  /*0730*/  ULDC.64 UR12, c[0x0][0x628] ;  /* 0x00018a00000c7ab9 */ /* 0x000fe20000000a00 */
[----:B------:R-:W0:Y:S01]  /*0740*/  LDC.64 R12, c[0x0][0x620] ;  /* 0x00018800ff0c7b82 */ /* 0x000e220000000a00 */
[----:B------:R-:W-:Y:S01]  /*0750*/  ISETP.NE.U32.AND P0, PT, RZ, UR12, PT ;  /* 0x0000000cff007c0c */ /* 0x000fe2000bf05070 */
[----:B------:R-:W-:Y:S01]  /*0760*/  ULDC UR11, c[0x0][0x630] ;  /* 0x00018c00000b7ab9 */ /* 0x000fe20000000800 */
[----:B------:R-:W-:Y:S02]  /*0770*/  R2UR UR4, R10 ;  /* 0x000000000a0472ca */ /* 0x000fe400000e0000 */
[----:B------:R-:W-:Y:S02]  /*0780*/  ISETP.NE.AND.EX P0, PT, RZ, UR13, PT, P0 ;  /* 0x0000000dff007c0c */ /* 0x000fe4000bf05300 */
[----:B------:R-:W-:-:S11]  /*0790*/  R2UR UR5, R14 ;  /* 0x000000000e0572ca */ /* 0x000fd600000e0000 */
[----:B------:R-:W-:Y:S05]  /*07a0*/  @!P0 BRA `(.L_x_5) ;  /* 0x0000000000308947 */ /* 0x000fea0003800000 */
[----:B------:R-:W-:Y:S01]  /*07b0*/  R2UR UR4, R10 ;  /* 0x000000000a0472ca */ /* 0x000fe200000e0000 */
[----:B------:R-:W-:Y:S01]  /*07c0*/  ULDC UR8, c[0x0][0x634] ;  /* 0x00018d0000087ab9 */ /* 0x000fe20000000800 */
[----:B------:R-:W-:-:S11]  /*07d0*/  R2UR UR10, R14 ;  /* 0x000000000e0a72ca */ /* 0x000fd600000e0000 */
[----:B------:R-:W-:-:S04]  /*07e0*/  UIADD3 UR8, UP0, UR4, UR8, URZ ;  /* 0x0000000804087290 */ /* 0x000fc8000ff1e03f */
[----:B------:R-:W-:-:S04]  /*07f0*/  UIADD3.X UR10, URZ, UR10, URZ, UP0, !UPT ;  /* 0x0000000a3f0a7290 */ /* 0x000fc800087fe43f */
[----:B------:R-:W-:-:S04]  /*0800*/  UIMAD.WIDE.U32 UR4, UR10, UR12, URZ ;  /* 0x0000000c0a0472a5 */ /* 0x000fc8000f8e003f */
[----:B------:R-:W-:Y:S02]  /*0810*/  UIMAD.WIDE.U32 UR6, UP0, UR8, UR13, UR4 ;  /* 0x0000000d080672a5 */ /* 0x000fe4000f800004 */
[----:B------:R-:W-:Y:S02]  /*0820*/  UIMAD.WIDE.U32 UR4, UR8, UR12, URZ ;  /* 0x0000000c080472a5 */ /* 0x000fe4000f8e003f */
[----:B------:R-:W-:Y:S02]  /*0830*/  UIADD3.X UR9, URZ, URZ, URZ, UP0, !UPT ;  /* 0x0000003f3f097290 */ /* 0x000fe400087fe43f */
[----:B------:R-:W-:Y:S01]  /*0840*/  UIADD3 URZ, UP0, UR5, UR6, URZ ;  /* 0x00000006053f7290 */ /* 0x000fe2000ff1e03f */
[----:B------:R-:W-:-:S03]  /*0850*/  UMOV UR8, UR7 ;  /* 0x0000000700087c82 */ /* 0x000fc60008000000 */
[----:B------:R-:W-:-:S12]  /*0860*/  UIMAD.WIDE.U32.X UR4, UR10, UR13, UR8, UP0 ;  /* 0x0000000d0a0472a5 */ /* 0x000fd800080e0408 */
.L_x_5:
[----:B------:R-:W-:Y:S01]  /*0870*/  USHF.R.U64 UR6, UR4, UR11, UR5 ;  /* 0x0000000b04067299 */ /* 0x000fe20008001205 */
[----:B------:R-:W2:Y:S01]  /*0880*/  LDC R8, c[0x0][0x618] ;  /* 0x00018600ff087b82 */ /* 0x000ea20000000800 */
[----:B------:R-:W-:Y:S01]  /*0890*/  USHF.R.U32.HI UR4, URZ, UR11, UR5 ;  /* 0x0000000b3f047299 */ /* 0x000fe20008011605 */
[----:B------:R-:W-:Y:S01]  /*08a0*/  I2FP.F32.U32 R3, R2 ;  /* 0x0000000200037245 */ /* 0x000fe20000201000 */
[----:B------:R-:W-:Y:S01]  /*08b0*/  IMAD.MOV.U32 R4, RZ, RZ, R10 ;  /* 0x000000ffff047224 */ /* 0x000fe200078e000a */
[----:B------:R-:W-:Y:S01]  /*08c0*/  ULDC UR5, c[0x0][0x150] ;  /* 0x0000540000057ab9 */ /* 0x000fe20000000800 */
[----:B------:R-:W-:Y:S01]  /*08d0*/  IADD3 R9, P0, RZ, -UR6, RZ ;  /* 0x80000006ff097c10 */ /* 0x000fe2000ff1e0ff */
[----:B-1----:R-:W-:Y:S02]  /*08e0*/  IMAD.MOV.U32 R5, RZ, RZ, R14 ;  /* 0x000000ffff057224 */ /* 0x002fe400078e000e */
[----:B------:R-:W-:Y:S01]  /*08f0*/  FMUL R3, R3, UR5 ;  /* 0x0000000503037c20 */ /* 0x000fe20008400000 */
[----:B------:R-:W1:Y:S01]  /*0900*/  LDC.64 R18, c[0x0][0x640] ;  /* 0x00019000ff127b82 */ /* 0x000e620000000a00 */
[----:B------:R-:W-:Y:S01]  /*0910*/  IMAD.X R11, RZ, RZ, ~UR4, P0 ;  /* 0x80000004ff0b7e24 */ /* 0x000fe200080e06ff */
[----:B------:R-:W-:Y:S01]  /*0920*/  ULDC UR4, c[0x0][0x154] ;  /* 0x0000550000047ab9 */ /* 0x000fe20000000800 */
[----:B0-----:R-:W-:-:S02]  /*0930*/  IMAD.WIDE.U32 R4, R9, R12, R4 ;  /* 0x0000000c09047225 */ /* 0x001fc400078e0004 */
[----:B------:R-:W0:Y:S02]  /*0940*/  F2I.U32.TRUNC.NTZ R3, R3 ;  /* 0x0000000300037305 */ /* 0x000e24000020f000 */
[----:B------:R-:W-:Y:S01]  /*0950*/  IMAD R6, R11, R12, RZ ;  /* 0x0000000c0b067224 */ /* 0x000fe200078e02ff */
[----:B------:R-:W3:Y:S03]  /*0960*/  LDC R10, c[0x0][0x608] ;  /* 0x00018200ff0a7b82 */ /* 0x000ee60000000800 */
[----:B------:R-:W-:-:S04]  /*0970*/  IMAD R9, R9, R13, R6 ;  /* 0x0000000d09097224 */ /* 0x000fc800078e0206 */
[----:B------:R-:W-:Y:S01]  /*0980*/  IMAD.IADD R5, R5, 0x1, R9 ;  /* 0x0000000105057824 */ /* 0x000fe200078e0209 */
[----:B------:R-:W4:Y:S01]  /*0990*/  LDC R7, c[0x0][0x144] ;  /* 0x00005100ff077b82 */ /* 0x000f220000000800 */
[----:B------:R-:W-:Y:S02]  /*09a0*/  IMAD.MOV.U32 R9, RZ, RZ, 0x1 ;  /* 0x00000001ff097424 */ /* 0x000fe400078e00ff */
[----:B0-----:R-:W-:Y:S01]  /*09b0*/  IMAD.MOV R6, RZ, RZ, -R3 ;  /* 0x000000ffff067224 */ /* 0x001fe200078e0a03 */
[----:B--2---:R-:W-:Y:S02]  /*09c0*/  SHF.R.U64 R12, R4, R8, R5 ;  /* 0x00000008040c7219 */ /* 0x004fe40000001205 */
[----:B------:R-:W-:Y:S02]  /*09d0*/  I2FP.F32.U32 R4, R0 ;  /* 0x0000000000047245 */ /* 0x000fe40000201000 */
[----:B------:R-:W0:Y:S01]  /*09e0*/  LDC R14, c[0x0][0x658] ;  /* 0x00019600ff0e7b82 */ /* 0x000e220000000800 */
[----:B-1----:R-:W-:-:S02]  /*09f0*/  ISETP.NE.U32.AND P0, PT, R18, RZ, PT ;  /* 0x000000ff1200720c */ /* 0x002fc40003f05070 */
[----:B------:R-:W-:Y:S01]  /*0a00*/  FMUL R4, R4, UR4 ;  /* 0x0000000404047c20 */ /* 0x000fe20008400000 */
[----:B------:R-:W-:Y:S01]  /*0a10*/  SHF.R.U32.HI R3, RZ, R8, R5 ;  /* 0x00000008ff037219 */ /* 0x000fe20000011605 */
[----:B------:R-:W-:Y:S01]  /*0a20*/  IMAD.MOV.U32 R5, RZ, RZ, -0x1 ;  /* 0xffffffffff057424 */ /* 0x000fe200078e00ff */
[----:B------:R-:W-:Y:S01]  /*0a30*/  ISETP.NE.AND.EX P0, PT, R19, RZ, PT, P0 ;  /* 0x000000ff1300720c */ /* 0x000fe20003f05300 */
[----:B------:R1:W2:Y:S01]  /*0a40*/  F2I.U32.TRUNC.NTZ R11, R4 ;  /* 0x00000004000b7305 */ /* 0x0002a2000020f000 */
[----:B------:R-:W1:Y:S01]  /*0a50*/  LDC R13, c[0x0][0x148] ;  /* 0x00005200ff0d7b82 */ /* 0x000e620000000800 */
[-CC-:B---3--:R-:W-:Y:S02]  /*0a60*/  SHF.R.U64 R23, R12, R10.reuse, R3.reuse ;  /* 0x0000000a0c177219 */ /* 0x188fe40000001203 */
[----:B------:R-:W-:-:S05]  /*0a70*/  SHF.R.U32.HI R3, RZ, R10, R3 ;  /* 0x0000000aff037219 */ /* 0x000fca0000011603 */
[----:B------:R-:W3:Y:S01]  /*0a80*/  LDC R17, c[0x0][0x600] ;  /* 0x00018000ff117b82 */ /* 0x000ee20000000800 */
[----:B----4-:R-:W-:-:S07]  /*0a90*/  IMAD R8, R7, R6, R2 ;  /* 0x0000000607087224 */ /* 0x010fce00078e0202 */
[----:B------:R-:W4:Y:S01]  /*0aa0*/  LDC R16, c[0x0][0x648] ;  /* 0x00019200ff107b82 */ /* 0x000f220000000800 */
[-C--:B0-----:R-:W-:Y:S02]  /*0ab0*/  SHF.L.U32 R2, R5, R14.reuse, RZ ;  /* 0x0000000e05027219 */ /* 0x081fe400000006ff */
[--C-:B------:R-:W-:Y:S02]  /*0ac0*/  SHF.R.U64 R22, R23, R14, R3.reuse ;  /* 0x0000000e17167219 */ /* 0x100fe40000001203 */
[----:B------:R-:W-:Y:S02]  /*0ad0*/  LOP3.LUT R10, RZ, R2, RZ, 0x33, !PT ;  /* 0x00000002ff0a7212 */ /* 0x000fe400078e33ff */
[-C--:B------:R-:W-:Y:S01]  /*0ae0*/  SHF.R.U32.HI R3, RZ, R14.reuse, R3 ;  /* 0x0000000eff037219 */ /* 0x080fe20000011603 */
[----:B------:R-:W0:Y:S01]  /*0af0*/  LDC R21, c[0x0][0x638] ;  /* 0x00018e00ff157b82 */ /* 0x000e220000000800 */
[----:B------:R-:W-:Y:S01]  /*0b00*/  SHF.L.U32 R9, R9, R14, RZ ;  /* 0x0000000e09097219 */ /* 0x000fe200000006ff */
[----:B------:R-:W-:-:S06]  /*0b10*/  IMAD.MOV.U32 R2, RZ, RZ, R22 ;  /* 0x000000ffff027224 */ /* 0x000fcc00078e0016 */
[----:B------:R-:W0:Y:S01]  /*0b20*/  LDC R20, c[0x0][0x610] ;  /* 0x00018400ff147b82 */ /* 0x000e220000000800 */
[----:B-12---:R-:W-:Y:S05]  /*0b30*/  @!P0 BRA `(.L_x_6) ;  /* 0x0000000000288947 */ /* 0x006fea0003800000 */
[----:B------:R-:W1:Y:S02]  /*0b40*/  LDC R7, c[0x0][0x64c] ;  /* 0x00019300ff077b82 */ /* 0x000e640000000800 */
[----:B-1----:R-:W-:-:S05]  /*0b50*/  IADD3 R7, P0, R22, R7, RZ ;  /* 0x0000000716077210 */ /* 0x002fca0007f1e0ff */
[----:B------:R-:W-:-:S04]  /*0b60*/  IMAD.X R15, RZ, RZ, R3, P0 ;  /* 0x000000ffff0f7224 */ /* 0x000fc800000e0603 */
[----:B------:R-:W-:-:S04]  /*0b70*/  IMAD.WIDE.U32 R2, R15, R18, RZ ;  /* 0x000000120f027225 */ /* 0x000fc800078e00ff */
[----:B------:R-:W-:-:S04]  /*0b80*/  IMAD.WIDE.U32 R4, P0, R7, R19, R2 ;  /* 0x0000001307047225 */ /* 0x000fc80007800002 */
[----:B------:R-:W-:-:S04]  /*0b90*/  IMAD.WIDE.U32 R2, R7, R18, RZ ;  /* 0x0000001207027225 */ /* 0x000fc800078e00ff */
[----:B------:R-:W-:Y:S01]  /*0ba0*/  IMAD.X R7, RZ, RZ, RZ, P0 ;  /* 0x000000ffff077224 */ /* 0x000fe200000e06ff */
[----:B------:R-:W-:Y:S01]  /*0bb0*/  IADD3 RZ, P0, R3, R4, RZ ;  /* 0x0000000403ff7210 */ /* 0x000fe20007f1e0ff */
[----:B------:R-:W-:-:S04]  /*0bc0*/  IMAD.MOV.U32 R6, RZ, RZ, R5 ;  /* 0x000000ffff067224 */ /* 0x000fc800078e0005 */
[----:B------:R-:W-:-:S08]  /*0bd0*/  IMAD.WIDE.U32.X R2, R15, R19, R6, P0 ;  /* 0x000000130f027225 */ /* 0x000fd000000e0406 */
.L_x_6:
[----:B----4-:R-:W-:Y:S01]  /*0be0*/  SHF.R.U64 R2, R2, R16, R3 ;  /* 0x0000001002027219 */ /* 0x010fe20000001203 */
[----:B---3--:R-:W-:Y:S01]  /*0bf0*/  VIADD R3, R17, 0xffffffff ;  /* 0xffffffff11037836 */ /* 0x008fe20000000000 */
[----:B------:R-:W-:Y:S01]  /*0c00*/  LOP3.LUT R10, R23, R10, RZ, 0xc0, !PT ;  /* 0x0000000a170a7212 */ /* 0x000fe200078ec0ff */
[----:B------:R-:W-:Y:S02]  /*0c10*/  IMAD.MOV R11, RZ, RZ, -R11 ;  /* 0x000000ffff0b7224 */ /* 0x000fe400078e0a0b */
[----:B------:R-:W-:Y:S01]  /*0c20*/  IMAD.MOV R4, RZ, RZ, -R2 ;  /* 0x000000ffff047224 */ /* 0x000fe200078e0a02 */
[----:B------:R-:W-:Y:S01]  /*0c30*/  LOP3.LUT R3, R12, R3, RZ, 0xc0, !PT ;  /* 0x000000030c037212 */ /* 0x000fe200078ec0ff */
[----:B------:R-:W-:Y:S02]  /*0c40*/  @P4 IMAD R8, R13, R11, R0 ;  /* 0x0000000b0d084224 */ /* 0x000fe400078e0200 */
[----:B------:R-:W-:Y:S02]  /*0c50*/  IMAD R9, R9, R2, R10 ;  /* 0x0000000209097224 */ /* 0x000fe400078e020a */
[----:B0-----:R-:W-:-:S02]  /*0c60*/  IMAD R0, R4, R21, R22 ;  /* 0x0000001504007224 */ /* 0x001fc400078e0216 */
[----:B------:R-:W-:Y:S02]  /*0c70*/  IMAD R8, R9, R20, R8 ;  /* 0x0000001409087224 */ /* 0x000fe400078e0208 */
[----:B------:R-:W-:Y:S02]  /*0c80*/  IMAD R3, R0, R17, R3 ;  /* 0x0000001100037224 */ /* 0x000fe400078e0203 */
[----:B------:R-:W-:-:S03]  /*0c90*/  IMAD.MOV.U32 R4, RZ, RZ, 0x1 ;  /* 0x00000001ff047424 */ /* 0x000fc600078e00ff */
[----:B------:R-:W-:Y:S02]  /*0ca0*/  SEL R0, R3, R8, !P4 ;  /* 0x0000000803007207 */ /* 0x000fe40006000000 */
[----:B------:R-:W-:-:S03]  /*0cb0*/  SEL R2, R8, R3, !P4 ;  /* 0x0000000308027207 */ /* 0x000fc60006000000 */
[----:B------:R0:W-:Y:S04]  /*0cc0*/  STL [R1+0x210], R0 ;  /* 0x0002100001007387 */ /* 0x0001e80000100800 */
[----:B------:R2:W-:Y:S01]  /*0cd0*/  STL [R1+0x214], R2 ;  /* 0x0002140201007387 */ /* 0x0005e20000100800 */
[----:B0-----:R-:W-:-:S05]  /*0ce0*/  IMAD.U32 R0, RZ, RZ, UR6 ;  /* 0x00000006ff007e24 */ /* 0x001fca000f8e00ff */
[----:B------:R2:W-:Y:S02]  /*0cf0*/  STL [R1+0x208], R0 ;  /* 0x0002080001007387 */ /* 0x0005e40000100800 */
.L_x_4:
[----:B------:R-:W-:-:S08]  /*0d00*/  NOP ;  /* 0x0000000000007918 */ /* 0x000fd00000000000 */
[----:B------:R-:W0:Y:S02]  /*0d10*/  USETMAXREG.TRY_ALLOC.CTAPOOL UP0, 0xe8 ;  /* 0x000000e8000079c8 */ /* 0x000e240008000600 */
[----:B0-----:R-:W-:-:S13]  /*0d20*/  PLOP3.LUT P0, PT, PT, PT, UP0, 0x80, 0x0 ;  /* 0x000000000000781c */ /* 0x001fda0003f0f008 */
[----:B------:R-:W-:Y:S05]  /*0d30*/  @!P0 BRA `(.L_x_4) ;  /* 0xfffffffc00f08947 */ /* 0x000fea000383ffff */
[----:B------:R-:W-:Y:S01]  /*0d40*/  ULDC.64 UR4, c[0x0][0x598] ;  /* 0x0001660000047ab9 */ /* 0x000fe20000000a00 */
[----:B------:R-:W-:Y:S01]  /*0d50*/  ULDC.64 UR52, c[0x0][0x208] ;  /* 0x0000820000347ab9 */ /* 0x000fe20000000a00 */
[----:B------:R-:W-:-:S04]  /*0d60*/  ISETP.NE.U32.AND P0, PT, RZ, UR4, PT ;  /* 0x00000004ff007c0c */ /* 0x000fc8000bf05070 */
[----:B------:R-:W-:-:S13]  /*0d70*/  ISETP.NE.AND.EX P0, PT, RZ, UR5, PT, P0 ;  /* 0x00000005ff007c0c */ /* 0x000fda000bf05300 */
[----:B------:R-:W-:Y:S05]  /*0d80*/  @!P0 BRA `(.L_x_7) ;  /* 0x0000000000208947 */ /* 0x000fea0003800000 */
[----:B--2---:R-:W0:Y:S02]  /*0d90*/  LDC.64 R2, c[0x0][0x598] ;  /* 0x00016600ff027b82 */ /* 0x004e240000000a00 */
[----:B0-----:R-:W2:Y:S02]  /*0da0*/  LDG.E.64 R2, desc[UR52][R2.64] ;  /* 0x0000003402027981 */ /* 0x001ea4000c1e1b00 */
[----:B--2---:R-:W-:-:S04]  /*0db0*/  ISETP.NE.U32.AND P0, PT, R2, RZ, PT ;  /* 0x000000ff0200720c */ /* 0x004fc80003f05070 */
[----:B------:R-:W-:-:S13]  /*0dc0*/  ISETP.NE.AND.EX P0, PT, R3, RZ, PT, P0 ;  /* 0x000000ff0300720c */ /* 0x000fda0003f05300 */
[----:B------:R-:W-:Y:S05]  /*0dd0*/  @!P0 BRA `(.L_x_7) ;  /* 0x00000000000c8947 */ /* 0x000fea0003800000 */
[----:B------:R-:W2:Y:S02]  /*0de0*/  LD.E R2, desc[UR52][R2.64] ;  /* 0x0000003402027980 */ /* 0x000ea4000c101900 */
[----:B--2---:R-:W-:Y:S01]  /*0df0*/  R2UR UR4, R2 ;  /* 0x00000000020472ca */ /* 0x004fe200000e0000 */
[----:B------:R-:W-:-:S14]  /*0e00*/  BRA `(.L_x_8) ;  /* 0x0000000000247947 */ /* 0x000fdc0003800000 */
.L_x_7:
[----:B------:R-:W-:Y:S02]  /*0e10*/  ULDC.64 UR4, c[0x0][0x588] ;  /* 0x0001620000047ab9 */ /* 0x000fe40000000a00 */
[----:B------:R-:W-:-:S04]  /*0e20*/  ISETP.NE.U32.AND P0, PT, RZ, UR4, PT ;  /* 0x00000004ff007c0c */ /* 0x000fc8000bf05070 */
[----:B------:R-:W-:-:S13]  /*0e30*/  ISETP.NE.AND.EX P0, PT, RZ, UR5, PT, P0 ;  /* 0x00000005ff007c0c */ /* 0x000fda000bf05300 */
[----:B------:R-:W-:Y:S05]  /*0e40*/  @!P0 BRA `(.L_x_9) ;  /* 0x0000000000108947 */ /* 0x000fea0003800000 */
[----:B--2---:R-:W0:Y:S02]  /*0e50*/  LDC.64 R2, c[0x0][0x588] ;  /* 0x00016200ff027b82 */ /* 0x004e240000000a00 */
[----:B0-----:R-:W2:Y:S02]  /*0e60*/  LDG.E R2, desc[UR52][R2.64] ;  /* 0x0000003402027981 */ /* 0x001ea4000c1e1900 */
[----:B--2---:R-:W-:Y:S01]  /*0e70*/  R2UR UR4, R2 ;  /* 0x00000000020472ca */ /* 0x004fe200000e0000 */
[----:B------:R-:W-:-:S14]  /*0e80*/  BRA `(.L_x_8) ;  /* 0x0000000000047947 */ /* 0x000fdc0003800000 */
.L_x_9:
[----:B------:R-:W-:-:S05]  /*0e90*/  ULDC UR4, c[0x0][0x580] ;  /* 0x0001600000047ab9 */ /* 0x000fca0000000800 */
.L_x_8:
[----:B------:R-:W-:Y:S02]  /*0ea0*/  ULDC.64 UR6, c[0x0][0x5a0] ;  /* 0x0001680000067ab9 */ /* 0x000fe40000000a00 */
        /* <DEDUP_REMOVED lines=11> */
.L_x_10:
        /* <DEDUP_REMOVED lines=8> */
.L_x_12:
[----:B------:R-:W-:-:S05]  /*0fe0*/  ULDC UR5, c[0x0][0x584] ;  /* 0x0001610000057ab9 */ /* 0x000fca0000000800 */
.L_x_11:
[----:B------:R-:W-:-:S13]  /*0ff0*/  LOP3.LUT P0, RZ, R4, 0xff, RZ, 0xc0, !PT ;  /* 0x000000ff04ff7812 */ /* 0x000fda000780c0ff */
[----:B------:R-:W-:Y:S05]  /*1000*/  @!P0 EXIT ;  /* 0x000000000000894d */ /* 0x000fea0003800000 */
[----:B--2---:R-:W2:Y:S01]  /*1010*/  LDL R0, [R1+0x1f4] ;  /* 0x0001f40001007983 */ /* 0x004ea20000100800 */
[----:B------:R-:W-:Y:S02]  /*1020*/  ULDC UR6, c[0x0][0x28c] ;  /* 0x0000a30000067ab9 */ /* 0x000fe40000000800 */
[----:B------:R-:W-:-:S04]  /*1030*/  UIADD3 UR6, UR6, 0x7f, URZ ;  /* 0x0000007f06067890 */ /* 0x000fc8000fffe03f */
[----:B------:R-:W-:-:S04]  /*1040*/  USHF.R.S32.HI UR7, URZ, 0x1f, UR6 ;  /* 0x0000001f3f077899 */ /* 0x000fc80008011406 */
[----:B------:R-:W-:Y:S01]  /*1050*/  ULEA.HI UR7, UR7, UR6, URZ, 0x7 ;  /* 0x0000000607077291 */ /* 0x000fe2000f8f383f */
[----:B--2---:R-:W-:-:S13]  /*1060*/  R2UR UR8, R0 ;  /* 0x00000000000872ca */ /* 0x004fda00000e0000 */
[----:B------:R-:W-:Y:S02]  /*1070*/  ULOP3.LUT UR6, UR8, 0x1, URZ, 0xfc, !UPT ;  /* 0x0000000108067892 */ /* 0x000fe4000f8efc3f */
[----:B------:R-:W-:-:S03]  /*1080*/  USHF.R.S32.HI UR8, URZ, 0x7, UR7 ;  /* 0x000000073f087899 */ /* 0x000fc60008011407 */
[----:B------:R-:W-:Y:S01]  /*1090*/  UMOV UR7, URZ ;  /* 0x0000003f00077c82 */ /* 0x000fe20008000000 */
[----:B------:R-:W-:Y:S01]  /*10a0*/  IMAD.U32 R0, RZ, RZ, UR6 ;  /* 0x00000006ff007e24 */ /* 0x000fe2000f8e00ff */
[----:B------:R-:W-:Y:S01]  /*10b0*/  UMOV UR6, URZ ;  /* 0x0000003f00067c82 */ /* 0x000fe20008000000 */
[----:B------:R-:W-:Y:S02]  /*10c0*/  IMAD.U32 R3, RZ, RZ, UR8 ;  /* 0x00000008ff037e24 */ /* 0x000fe4000f8e00ff */
[----:B------:R-:W-:Y:S01]  /*10d0*/  IMAD.U32 R2, RZ, RZ, UR6 ;  /* 0x00000006ff027e24 */ /* 0x000fe2000f8e00ff */
[----:B------:R0:W-:Y:S04]  /*10e0*/  STL [R1+0x1f0], R0 ;  /* 0x0001f00001007387 */ /* 0x0001e80000100800 */
[----:B------:R2:W-:Y:S01]  /*10f0*/  STL [R1+0x20c], R3 ;  /* 0x00020c0301007387 */ /* 0x0005e20000100800 */
[----:B0-----:R-:W-:-:S05]  /*1100*/  IMAD.U32 R0, RZ, RZ, UR7 ;  /* 0x00000007ff007e24 */ /* 0x001fca000f8e00ff */
[----:B------:R2:W-:Y:S04]  /*1110*/  STL [R1+0x204], R0 ;  /* 0x0002040001007387 */ /* 0x0005e80000100800 */
[----:B------:R2:W-:Y:S02]  /*1120*/  STL [R1+0x1fc], R2 ;  /* 0x0001fc0201007387 */ /* 0x0005e40000100800 */
.L_x_389:
[----:B--2---:R-:W2:Y:S01]  /*1130*/  LDL R3, [R1+0x1fc] ;  /* 0x0001fc0001037983 */ /* 0x004ea20000100800 */
[----:B0-----:R-:W0:Y:S03]  /*1140*/  LDC R2, c[0x0][0x28c] ;  /* 0x0000a300ff027b82 */ /* 0x001e260000000800 */
[----:B------:R-:W-:Y:S04]  /*1150*/  STL [R1+0x1ec], RZ ;  /* 0x0001ecff01007387 */ /* 0x000fe80000100800 */
        /* <DEDUP_REMOVED lines=50> */
[----:B------:R-:W-:Y:S01]  /*1480*/  STL [R1+0x120], RZ ;  /* 0x000120ff01007387 */ /* 0x000fe20000100800 */
[----:B------:R-:W3:Y:S03]  /*1490*/  S2R R0, SR_TID.X ;  /* 0x0000000000007919 */ /* 0x000ee60000002100 */
        /* <DEDUP_REMOVED lines=29> */
[----:B---3--:R-:W-:-:S03]  /*1670*/  LOP3.LUT R0, R0, 0x80, RZ, 0xc0, !PT ;  /* 0x0000008000007812 */ /* 0x008fc600078ec0ff */
[----:B------:R-:W-:Y:S04]  /*1680*/  STL [R1+0xa8], RZ ;  /* 0x0000a8ff01007387 */ /* 0x000fe80000100800 */
[----:B------:R-:W-:Y:S04]  /*1690*/  STL [R1+0xa4], RZ ;  /* 0x0000a4ff01007387 */ /* 0x000fe80000100800 */
[----:B------:R-:W-:Y:S04]  /*16a0*/  STL [R1+0xa0], RZ ;  /* 0x0000a0ff01007387 */ /* 0x000fe80000100800 */
[----:B------:R-:W-:Y:S01]  /*16b0*/  STL [R1+0x9c], RZ ;  /* 0x00009cff01007387 */ /* 0x000fe20000100800 */
[----:B------:R-:W-:-:S03]  /*16c0*/  SHF.R.U32.HI R0, RZ, 0x7, R0 ;  /* 0x00000007ff007819 */ /* 0x000fc60000011600 */
        /* <DEDUP_REMOVED lines=9> */
[----:B------:R-:W3:Y:S04]  /*1760*/  SHFL.IDX PT, R0, R0, RZ, 0x1f ;  /* 0x00001fff00007589 */ /* 0x000ee800000e0000 */
        /* <DEDUP_REMOVED lines=21> */
[----:B---3--:R-:W-:-:S03]  /*18c0*/  R2UR UR8, R0 ;  /* 0x00000000000872ca */ /* 0x008fc600000e0000 */
[----:B------:R-:W-:Y:S01]  /*18d0*/  STL [R1+0x20], RZ ;  /* 0x000020ff01007387 */ /* 0x000fe20000100800 */
[----:B------:R-:W-:-:S03]  /*18e0*/  IMAD.MOV.U32 R0, RZ, RZ, RZ ;  /* 0x000000ffff007224 */ /* 0x000fc600078e00ff */
[----:B------:R-:W-:Y:S04]  /*18f0*/  STL [R1+0x1c], RZ ;  /* 0x00001cff01007387 */ /* 0x000fe80000100800 */
[----:B------:R-:W-:Y:S04]  /*1900*/  STL [R1+0x18], RZ ;  /* 0x000018ff01007387 */ /* 0x000fe80000100800 */
[----:B------:R-:W-:Y:S04]  /*1910*/  STL [R1+0x14], RZ ;  /* 0x000014ff01007387 */ /* 0x000fe80000100800 */
[----:B------:R-:W-:Y:S04]  /*1920*/  STL [R1+0x10], RZ ;  /* 0x000010ff01007387 */ /* 0x000fe80000100800 */
[----:B------:R-:W-:Y:S04]  /*1930*/  STL [R1+0xc], RZ ;  /* 0x00000cff01007387 */ /* 0x000fe80000100800 */
[----:B------:R-:W-:Y:S04]  /*1940*/  STL [R1+0x8], RZ ;  /* 0x000008ff01007387 */ /* 0x000fe80000100800 */
[----:B------:R-:W-:Y:S04]  /*1950*/  STL [R1+0x4], RZ ;  /* 0x000004ff01007387 */ /* 0x000fe80000100800 */
[----:B------:R-:W-:Y:S04]  /*1960*/  STL [R1], RZ ;  /* 0x000000ff01007387 */ /* 0x000fe80000100800 */
[----:B------:R3:W-:Y:S04]  /*1970*/  STL [R1+0x218], R0 ;  /* 0x0002180001007387 */ /* 0x0007e80000100800 */
[----:B---3--:R-:W3:Y:S01]  /*1980*/  LDL R0, [R1+0x204] ;  /* 0x0002040001007983 */ /* 0x008ee20000100800 */
[----:B----4-:R-:W4:Y:S01]  /*1990*/  S2UR UR10, SR_CgaCtaId ;  /* 0x00000000000a79c3 */ /* 0x010f220000008800 */
[----:B------:R-:W-:Y:S01]  /*19a0*/  ULEA.HI UR9, UR8, UR8, URZ, 0x1 ;  /* 0x0000000808097291 */ /* 0x000fe2000f8f083f */
[----:B------:R-:W-:-:S03]  /*19b0*/  UMOV UR58, 0x400 ;  /* 0x00000400003a7882 */ /* 0x000fc60000000000 */
[----:B------:R-:W-:-:S04]  /*19c0*/  ULOP3.LUT UR9, UR9, 0x7fffe, URZ, 0xc0, !UPT ;  /* 0x0007fffe09097892 */ /* 0x000fc8000f8ec03f */
[----:B------:R-:W-:Y:S01]  /*19d0*/  UIADD3 UR9, UR8, -UR9, URZ ;  /* 0x8000000908097290 */ /* 0x000fe2000fffe03f */
[----:B0-----:R-:W-:Y:S02]  /*19e0*/  ISETP.GE.AND P0, PT, R2, 0x1, PT ;  /* 0x000000010200780c */ /* 0x001fe40003f06270 */
[----:B---3--:R-:W-:Y:S02]  /*19f0*/  R2UR UR55, R0 ;  /* 0x00000000003772ca */ /* 0x008fe400000e0000 */
[----:B------:R0:W5:Y:S01]  /*1a00*/  LDL.LU R0, [R1+0x218] ;  /* 0x0002180001007983 */ /* 0x0001620000300800 */
[----:B----4-:R-:W-:-:S04]  /*1a10*/  ULEA UR58, UR10, UR58, 0x18 ;  /* 0x0000003a0a3a7291 */ /* 0x010fc8000f8ec03f */
[----:B------:R-:W-:-:S04]  /*1a20*/  ULEA UR9, UR9, UR58, 0xd ;  /* 0x0000003a09097291 */ /* 0x000fc8000f8e683f */
[----:B------:R-:W-:-:S04]  /*1a30*/  UIADD3 UR9, UR9, 0x100, URZ ;  /* 0x0000010009097890 */ /* 0x000fc8000fffe03f */
[----:B------:R-:W-:Y:S01]  /*1a40*/  USHF.R.U32.HI UR9, URZ, 0x4, UR9 ;  /* 0x000000043f097899 */ /* 0x000fe20008011609 */
[----:B--2---:R-:W-:Y:S01]  /*1a50*/  R2UR UR54, R3 ;  /* 0x00000000033672ca */ /* 0x004fe200000e0000 */
[----:B------:R-:W-:Y:S01]  /*1a60*/  UMOV UR59, URZ ;  /* 0x0000003f003b7c82 */ /* 0x000fe20008000000 */
[----:B------:R-:W-:Y:S01]  /*1a70*/  UMOV UR6, URZ ;  /* 0x0000003f00067c82 */ /* 0x000fe20008000000 */
[----:B------:R-:W-:Y:S01]  /*1a80*/  UMOV UR7, URZ ;  /* 0x0000003f00077c82 */ /* 0x000fe20008000000 */
[----:B------:R-:W-:Y:S01]  /*1a90*/  ULOP3.LUT UR61, UR9, 0x3fff, URZ, 0xc0, !UPT ;  /* 0x00003fff093d7892 */ /* 0x000fe2000f8ec03f */
[----:B------:R-:W-:Y:S02]  /*1aa0*/  CS2R R2, SRZ ;  /* 0x0000000000027805 */ /* 0x000fe4000001ff00 */
[----:B-1----:R-:W-:Y:S02]  /*1ab0*/  CS2R R4, SRZ ;  /* 0x0000000000047805 */ /* 0x002fe4000001ff00 */
[----:B------:R-:W-:-:S02]  /*1ac0*/  CS2R R6, SRZ ;  /* 0x0000000000067805 */ /* 0x000fc4000001ff00 */
[----:B------:R-:W-:Y:S02]  /*1ad0*/  CS2R R8, SRZ ;  /* 0x0000000000087805 */ /* 0x000fe4000001ff00 */
[----:B------:R-:W-:Y:S02]  /*1ae0*/  CS2R R10, SRZ ;  /* 0x00000000000a7805 */ /* 0x000fe4000001ff00 */
[----:B------:R-:W-:Y:S02]  /*1af0*/  CS2R R12, SRZ ;  /* 0x00000000000c7805 */ /* 0x000fe4000001ff00 */
[----:B------:R-:W-:Y:S02]  /*1b00*/  CS2R R14, SRZ ;  /* 0x00000000000e7805 */ /* 0x000fe4000001ff00 */
[----:B------:R-:W-:Y:S02]  /*1b10*/  CS2R R16, SRZ ;  /* 0x0000000000107805 */ /* 0x000fe4000001ff00 */
        /* <DEDUP_REMOVED lines=16> */
[----:B------:R-:W-:Y:S01]  /*1c20*/  CS2R R226, SRZ ;  /* 0x0000000000e27805 */ /* 0x000fe2000001ff00 */
[----:B------:R-:W-:Y:S01]  /*1c30*/  IMAD.MOV.U32 R228, RZ, RZ, RZ ;  /* 0x000000ffffe47224 */ /* 0x000fe200078e00ff */
        /* <DEDUP_REMOVED lines=87> */
[----:B------:R-:W-:Y:S01]  /*21b0*/  CS2R R30, SRZ ;  /* 0x00000000001e7805 */ /* 0x000fe2000001ff00 */
[----:B0-----:R-:W-:Y:S06]  /*21c0*/  @!P0 BRA `(.L_x_13) ;  /* 0x0000003400808947 */ /* 0x001fec0003800000 */
[----:B------:R-:W2:Y:S02]  /*21d0*/  LDL R227, [R1+0x1f0] ;  /* 0x0001f00001e37983 */ /* 0x000ea40000100800 */
[----:B--2---:R-:W-:-:S13]  /*21e0*/  R2UR UR6, R227 ;  /* 0x00000000e30672ca */ /* 0x004fda00000e0000 */
[----:B------:R-:W-:-:S06]  /*21f0*/  UISETP.NE.AND UP0, UPT, UR6, 0x3, UPT ;  /* 0x000000030600788c */ /* 0x000fcc000bf05270 */
[----:B------:R-:W-:-:S13]  /*2200*/  PLOP3.LUT P1, PT, PT, PT, UP0, 0x80, 0x0 ;  /* 0x000000000000781c */ /* 0x000fda0003f2f008 */
[----:B------:R-:W-:Y:S05]  /*2210*/  @!P1 BRA `(.L_x_14) ;  /* 0x0000000000049947 */ /* 0x000fea0003800000 */
[----:B------:R-:W-:Y:S01]  /*2220*/  BPT.TRAP 0x1 ;  /* 0x000000040000795c */ /* 0x000fe20000300000 */
.L_x_14:
[----:B-----5:R-:W2:Y:S04]  /*2230*/  LDL R0, [R1+0x204] ;  /* 0x0002040001007983 */ /* 0x020ea80000100800 */
[----:B------:R-:W3:Y:S01]  /*2240*/  LDL R2, [R1+0x1fc] ;  /* 0x0001fc0001027983 */ /* 0x000ee20000100800 */
[----:B--2---:R-:W-:Y:S02]  /*2250*/  R2UR UR7, R0 ;  /* 0x00000000000772ca */ /* 0x004fe400000e0000 */
[----:B---3--:R-:W-:-:S11]  /*2260*/  R2UR UR6, R2 ;  /* 0x00000000020672ca */ /* 0x008fd600000e0000 */
[----:B------:R-:W-:Y:S02]  /*2270*/  IMAD.U32 R0, RZ, RZ, UR7 ;  /* 0x00000007ff007e24 */ /* 0x000fe4000f8e00ff */
[----:B------:R-:W-:-:S03]  /*2280*/  ULEA UR6, UR6, UR58, 0x3 ;  /* 0x0000003a06067291 */ /* 0x000fc6000f8e183f */
[----:B------:R-:W-:-:S06]  /*2290*/  SHF.L.U32 R0, R0, 0x1f, RZ ;  /* 0x0000001f00007819 */ /* 0x000fcc00000006ff */
[----:B------:R0:W1:Y:S01]  /*22a0*/  SYNCS.PHASECHK.TRANS64.TRYWAIT P0, [UR6], R0 ;  /* 0x00000000ff0075a7 */ /* 0x0000620008000146 */
[----:B------:R-:W-:Y:S05]  /*22b0*/  @!P1 BRA `(.L_x_15) ;  /* 0x0000000000049947 */ /* 0x000fea0003800000 */
[----:B------:R-:W-:Y:S01]  /*22c0*/  BPT.TRAP 0x1 ;  /* 0x000000040000795c */ /* 0x000fe20000300000 */
.L_x_15:
[----:B------:R2:W-:Y:S01]  /*22d0*/  STL [R1+0x1ec], RZ ;  /* 0x0001ecff01007387 */ /* 0x0005e20000100800 */
[----:B------:R-:W-:Y:S01]  /*22e0*/  UMOV UR59, 0x4 ;  /* 0x00000004003b7882 */ /* 0x000fe20000000000 */
[----:B-1----:R-:W-:Y:S05]  /*22f0*/  @P0 BRA `(.L_x_16) ;  /* 0x0000000000080947 */ /* 0x002fea0003800000 */
[----:B------:R-:W1:Y:S02]  /*2300*/  SYNCS.PHASECHK.TRANS64.TRYWAIT P0, [UR6], R0 ;  /* 0x00000000ff0075a7 */ /* 0x000e640008000146 */
[----:B-1----:R-:W-:Y:S05]  /*2310*/  @!P0 BRA `(.L_x_17) ;  /* 0x0000017c00fc8947 */ /* 0x002fea0003800000 */
.L_x_16:
[----:B------:R-:W3:Y:S01]  /*2320*/  LDL R2, [R1+0x1fc] ;  /* 0x0001fc0001027983 */ /* 0x000ee20000100800 */
[----:B------:R-:W-:Y:S01]  /*2330*/  UIADD3 UR6, UR58, 0x20100, URZ ;  /* 0x000201003a067890 */ /* 0x000fe2000fffe03f */
[----:B------:R-:W-:Y:S01]  /*2340*/  WARPGROUP.ARRIVE ;  /* 0x00000000000079c5 */ /* 0x000fe20000000000 */
[----:B------:R-:W-:Y:S01]  /*2350*/  ULOP3.LUT UR7, UR61, 0x10000, URZ, 0xfc, !UPT ;  /* 0x000100003d077892 */ /* 0x000fe2000f8efc3f */
[----:B------:R4:W-:Y:S01]  /*2360*/  STL [R1+0x1e8], RZ ;  /* 0x0001e8ff01007387 */ /* 0x0009e20000100800 */
[----:B------:R-:W-:Y:S01]  /*2370*/  USHF.R.U32.HI UR6, URZ, 0x4, UR6 ;  /* 0x000000043f067899 */ /* 0x000fe20008011606 */
[----:B01----:R-:W-:Y:S01]  /*2380*/  IMAD.MOV.U32 R0, RZ, RZ, RZ ;  /* 0x000000ffff007224 */ /* 0x003fe200078e00ff */
[----:B------:R-:W-:Y:S01]  /*2390*/  UMOV UR9, 0x40000040 ;  /* 0x4000004000097882 */ /* 0x000fe20000000000 */
[----:B------:R-:W-:Y:S01]  /*23a0*/  UMOV UR11, 0x40000040 ;  /* 0x40000040000b7882 */ /* 0x000fe20000000000 */
[----:B------:R-:W-:Y:S01]  /*23b0*/  ULOP3.LUT UR6, UR6, 0x3fff, URZ, 0xc0, !UPT ;  /* 0x00003fff06067892 */ /* 0x000fe2000f8ec03f */
[----:B------:R4:W-:Y:S01]  /*23c0*/  STL [R1+0x1e4], RZ ;  /* 0x0001e4ff01007387 */ /* 0x0009e20000100800 */
[----:B------:R-:W-:Y:S01]  /*23d0*/  UMOV UR49, UR9 ;  /* 0x0000000900317c82 */ /* 0x000fe20008000000 */
[----:B------:R-:W-:Y:S01]  /*23e0*/  UMOV UR51, 0x40000040 ;  /* 0x4000004000337882 */ /* 0x000fe20000000000 */
[----:B------:R-:W-:Y:S01]  /*23f0*/  ULOP3.LUT UR6, UR6, 0x10000, URZ, 0xfc, !UPT ;  /* 0x0001000006067892 */ /* 0x000fe2000f8efc3f */
[----:B------:R4:W-:Y:S01]  /*2400*/  STL [R1+0x1e0], RZ ;  /* 0x0001e0ff01007387 */ /* 0x0009e20000100800 */
[----:B------:R-:W-:Y:S01]  /*2410*/  UMOV UR17, UR9 ;  /* 0x0000000900117c82 */ /* 0x000fe20008000000 */
[----:B------:R-:W-:Y:S01]  /*2420*/  UMOV UR19, 0x40000040 ;  /* 0x4000004000137882 */ /* 0x000fe20000000000 */
        /* <DEDUP_REMOVED lines=16> */
[----:B------:R4:W-:Y:S01]  /*2530*/  STL [R1+0x1dc], RZ ;  /* 0x0001dcff01007387 */ /* 0x0009e20000100800 */
[----:B------:R-:W-:-:S02]  /*2540*/  CS2R R4, SRZ ;  /* 0x0000000000047805 */ /* 0x000fc4000001ff00 */
[----:B------:R-:W-:Y:S02]  /*2550*/  CS2R R6, SRZ ;  /* 0x0000000000067805 */ /* 0x000fe4000001ff00 */
[----:B------:R-:W-:Y:S01]  /*2560*/  CS2R R8, SRZ ;  /* 0x0000000000087805 */ /* 0x000fe2000001ff00 */
[----:B------:R4:W-:Y:S01]  /*2570*/  STL [R1+0x1d8], RZ ;  /* 0x0001d8ff01007387 */ /* 0x0009e20000100800 */
[----:B------:R-:W-:Y:S02]  /*2580*/  CS2R R10, SRZ ;  /* 0x00000000000a7805 */ /* 0x000fe4000001ff00 */
[----:B------:R-:W-:Y:S02]  /*2590*/  CS2R R12, SRZ ;  /* 0x00000000000c7805 */ /* 0x000fe4000001ff00 */
[----:B------:R-:W-:Y:S01]  /*25a0*/  CS2R R14, SRZ ;  /* 0x00000000000e7805 */ /* 0x000fe2000001ff00 */
        /* <DEDUP_REMOVED lines=25> */
[----:B------:R-:W-:-:S03]  /*2740*/  IMAD.MOV.U32 R228, RZ, RZ, RZ ;  /* 0x000000ffffe47224 */ /* 0x000fc600078e00ff */
[----:B------:R4:W-:Y:S04]  /*2750*/  STL [R1+0x1b8], RZ ;  /* 0x0001b8ff01007387 */ /* 0x0009e80000100800 */
        /* <DEDUP_REMOVED lines=56> */
[----:B------:R4:W-:Y:S01]  /*2ae0*/  STL [R1+0xd4], RZ ;  /* 0x0000d4ff01007387 */ /* 0x0009e20000100800 */
[----:B---3--:R-:W-:-:S03]  /*2af0*/  R2UR UR8, R2 ;  /* 0x00000000020872ca */ /* 0x008fc600000e0000 */
[----:B------:R4:W-:Y:S01]  /*2b00*/  STL [R1+0xd0], RZ ;  /* 0x0000d0ff01007387 */ /* 0x0009e20000100800 */
[----:B------:R-:W-:-:S03]  /*2b10*/  CS2R R2, SRZ ;  /* 0x0000000000027805 */ /* 0x000fc6000001ff00 */
[----:B------:R4:W-:Y:S04]  /*2b20*/  STL [R1+0xcc], RZ ;  /* 0x0000ccff01007387 */ /* 0x0009e80000100800 */
[----:B------:R4:W-:Y:S02]  /*2b30*/  STL [R1+0xc8], RZ ;  /* 0x0000c8ff01007387 */ /* 0x0009e40000100800 */
[----:B------:R-:W-:Y:S02]  /*2b40*/  UIMAD UR6, UR8, 0x580, UR6 ;  /* 0x00000580080678a4 */ /* 0x000fe4000f8e0206 */
[----:B------:R4:W-:Y:S01]  /*2b50*/  STL [R1+0xc4], RZ ;  /* 0x0000c4ff01007387 */ /* 0x0009e20000100800 */
[----:B------:R-:W-:Y:S02]  /*2b60*/  ULEA UR7, UR8, UR7, 0xb ;  /* 0x0000000708077291 */ /* 0x000fe4000f8e583f */
[----:B------:R-:W-:Y:S01]  /*2b70*/  UIADD3 UR50, UR6, 0x80, URZ ;  /* 0x0000008006327890 */ /* 0x000fe2000fffe03f */
[----:B------:R4:W-:Y:S01]  /*2b80*/  STL [R1+0xc0], RZ ;  /* 0x0000c0ff01007387 */ /* 0x0009e20000100800 */
[----:B------:R-:W-:-:S02]  /*2b90*/  UIADD3 UR18, UR6, 0x100, URZ ;  /* 0x0000010006127890 */ /* 0x000fc4000fffe03f */
[----:B------:R-:W-:Y:S01]  /*2ba0*/  UIADD3 UR14, UR6, 0x180, URZ ;  /* 0x00000180060e7890 */ /* 0x000fe2000fffe03f */
[----:B------:R4:W-:Y:S01]  /*2bb0*/  STL [R1+0xbc], RZ ;  /* 0x0000bcff01007387 */ /* 0x0009e20000100800 */
[----:B------:R-:W-:Y:S02]  /*2bc0*/  UIADD3 UR22, UR6, 0x200, URZ ;  /* 0x0000020006167890 */ /* 0x000fe4000fffe03f */
[----:B------:R-:W-:Y:S01]  /*2bd0*/  UIADD3 UR26, UR6, 0x280, URZ ;  /* 0x00000280061a7890 */ /* 0x000fe2000fffe03f */
[----:B------:R4:W-:Y:S01]  /*2be0*/  STL [R1+0xb8], RZ ;  /* 0x0000b8ff01007387 */ /* 0x0009e20000100800 */
[----:B------:R-:W-:Y:S01]  /*2bf0*/  UMOV UR8, UR7 ;  /* 0x0000000700087c82 */ /* 0x000fe20008000000 */
[----:B------:R-:W-:Y:S02]  /*2c00*/  UIADD3 UR30, UR6, 0x300, URZ ;  /* 0x00000300061e7890 */ /* 0x000fe4000fffe03f */
[----:B------:R-:W-:Y:S01]  /*2c10*/  UMOV UR10, UR6 ;  /* 0x00000006000a7c82 */ /* 0x000fe20008000000 */
[----:B------:R-:W-:Y:S01]  /*2c20*/  UIADD3 UR34, UR6, 0x380, URZ ;  /* 0x0000038006227890 */ /* 0x000fe2000fffe03f */
[----:B------:R-:W-:Y:S01]  /*2c30*/  QGMMA.64x16x32.F32.E4M3.E4M3 R192, gdesc[UR8], RZ, !UPT ;  /* 0x0020000008c079f3 */ /* 0x000fe2000c7008ff */
[----:B------:R-:W-:Y:S01]  /*2c40*/  UMOV UR48, UR8 ;  /* 0x0000000800307c82 */ /* 0x000fe20008000000 */
[----:B------:R-:W-:Y:S01]  /*2c50*/  UIADD3 UR38, UR6, 0x400, URZ ;  /* 0x0000040006267890 */ /* 0x000fe2000fffe03f */
[----:B------:R4:W-:Y:S01]  /*2c60*/  STL [R1+0xb4], RZ ;  /* 0x0000b4ff01007387 */ /* 0x0009e20000100800 */
[----:B------:R-:W-:Y:S01]  /*2c70*/  UMOV UR16, UR8 ;  /* 0x0000000800107c82 */ /* 0x000fe20008000000 */
[----:B------:R-:W-:Y:S01]  /*2c80*/  UIADD3 UR42, UR6, 0x480, URZ ;  /* 0x00000480062a7890 */ /* 0x000fe2000fffe03f */
[----:B------:R-:W-:Y:S01]  /*2c90*/  QGMMA.64x16x32.F32.E4M3.E4M3 R176, gdesc[UR48], RZ, !UPT ;  /* 0x0020000030b079f3 */ /* 0x000fe2000c7008ff */
[----:B------:R-:W-:Y:S01]  /*2ca0*/  UMOV UR12, UR8 ;  /* 0x00000008000c7c82 */ /* 0x000fe20008000000 */
[----:B------:R-:W-:Y:S01]  /*2cb0*/  UIADD3 UR46, UR6, 0x500, URZ ;  /* 0x00000500062e7890 */ /* 0x000fe2000fffe03f */
[----:B------:R4:W-:Y:S01]  /*2cc0*/  STL [R1+0xb0], RZ ;  /* 0x0000b0ff01007387 */ /* 0x0009e20000100800 */
[----:B------:R-:W-:Y:S01]  /*2cd0*/  QGMMA.64x16x32.F32.E4M3.E4M3 R160, gdesc[UR16], RZ, !UPT ;  /* 0x0020000010a079f3 */ /* 0x000fe2000c7008ff */
[----:B------:R-:W-:Y:S01]  /*2ce0*/  UMOV UR20, UR8 ;  /* 0x0000000800147c82 */ /* 0x000fe20008000000 */
[----:B------:R-:W-:Y:S01]  /*2cf0*/  UMOV UR24, UR8 ;  /* 0x0000000800187c82 */ /* 0x000fe20008000000 */
[----:B------:R-:W-:Y:S01]  /*2d00*/  UMOV UR28, UR8 ;  /* 0x00000008001c7c82 */ /* 0x000fe20008000000 */
[----:B------:R-:W-:Y:S01]  /*2d10*/  QGMMA.64x16x32.F32.E4M3.E4M3 R144, gdesc[UR12], RZ, !UPT ;  /* 0x002000000c9079f3 */ /* 0x000fe2000c7008ff */
[----:B------:R-:W-:Y:S01]  /*2d20*/  UIADD3 UR12, UR7, 0x400, URZ ;  /* 0x00000400070c7890 */ /* 0x000fe2000fffe03f */
[----:B------:R4:W-:Y:S01]  /*2d30*/  STL [R1+0xac], RZ ;  /* 0x0000acff01007387 */ /* 0x0009e20000100800 */
[----:B------:R-:W-:Y:S01]  /*2d40*/  UMOV UR32, UR8 ;  /* 0x0000000800207c82 */ /* 0x000fe20008000000 */
[----:B------:R-:W-:Y:S01]  /*2d50*/  QGMMA.64x16x32.F32.E4M3.E4M3 R128, gdesc[UR20], RZ, !UPT ;  /* 0x00200000148079f3 */ /* 0x000fe2000c7008ff */
[----:B------:R-:W-:Y:S01]  /*2d60*/  UMOV UR36, UR8 ;  /* 0x0000000800247c82 */ /* 0x000fe20008000000 */
[----:B------:R-:W-:Y:S01]  /*2d70*/  UMOV UR40, UR8 ;  /* 0x0000000800287c82 */ /* 0x000fe20008000000 */
[----:B------:R-:W-:Y:S01]  /*2d80*/  UMOV UR44, UR8 ;  /* 0x00000008002c7c82 */ /* 0x000fe20008000000 */
[----:B------:R-:W-:Y:S01]  /*2d90*/  QGMMA.64x16x32.F32.E4M3.E4M3 R112, gdesc[UR24], RZ, !UPT ;  /* 0x00200000187079f3 */ /* 0x000fe2000c7008ff */
[----:B------:R4:W-:Y:S03]  /*2da0*/  STL [R1+0xa8], RZ ;  /* 0x0000a8ff01007387 */ /* 0x0009e60000100800 */
        /* <DEDUP_REMOVED lines=9> */
[----:B------:R-:W-:Y:S01]  /*2e40*/  UMOV UR44, UR12 ;  /* 0x0000000c002c7c82 */ /* 0x000fe20008000000 */
[----:B------:R-:W-:Y:S01]  /*2e50*/  UMOV UR45, 0x40000040 ;  /* 0x40000040002d7882 */ /* 0x000fe20000000000 */
[----:B------:R-:W-:Y:S01]  /*2e60*/  UMOV UR40, UR44 ;  /* 0x0000002c00287c82 */ /* 0x000fe20008000000 */
[----:B------:R-:W-:Y:S01]  /*2e70*/  UMOV UR41, UR45 ;  /* 0x0000002d00297c82 */ /* 0x000fe20008000000 */
[----:B------:R-:W-:Y:S01]  /*2e80*/  QGMMA.64x16x32.F32.E4M3.E4M3 R24, gdesc[UR44], RZ, !UPT ;  /* 0x002000002c1879f3 */ /* 0x000fe2000c7008ff */
[----:B------:R-:W-:Y:S01]  /*2e90*/  UMOV UR36, UR44 ;  /* 0x0000002c00247c82 */ /* 0x000fe20008000000 */
        /* <DEDUP_REMOVED lines=23> */
[----:B------:R-:W-:Y:S01]  /*3010*/  UIADD3 UR22, UR6, 0x202, URZ ;  /* 0x0000020206167890 */ /* 0x000fe2000fffe03f */
[----:B------:R4:W-:Y:S01]  /*3020*/  STL [R1+0x94], RZ ;  /* 0x000094ff01007387 */ /* 0x0009e20000100800 */
[----:B------:R-:W-:Y:S01]  /*3030*/  UIADD3 UR26, UR6, 0x282, URZ ;  /* 0x00000282061a7890 */ /* 0x000fe2000fffe03f */
        /* <DEDUP_REMOVED lines=13> */
[----:B------:R-:W-:Y:S01]  /*3110*/  UMOV UR8, UR12 ;  /* 0x0000000c00087c82 */ /* 0x000fe20008000000 */
[----:B------:R-:W-:Y:S01]  /*3120*/  UMOV UR9, 0x40000040 ;  /* 0x4000004000097882 */ /* 0x000fe20000000000 */
[----:B------:R-:W-:Y:S01]  /*3130*/  UMOV UR10, UR13 ;  /* 0x0000000d000a7c82 */ /* 0x000fe20008000000 */
[----:B------:R-:W-:Y:S01]  /*3140*/  UMOV UR11, 0x40000040 ;  /* 0x40000040000b7882 */ /* 0x000fe20000000000 */
[----:B------:R-:W-:Y:S01]  /*3150*/  UIADD3 UR34, UR6, 0x382, URZ ;  /* 0x0000038206227890 */ /* 0x000fe2000fffe03f */
[----:B------:R-:W-:Y:S01]  /*3160*/  QGMMA.64x16x32.F32.E4M3.E4M3 R192, gdesc[UR8], R192 ;  /* 0x0020000008c079f3 */ /* 0x000fe200087008c0 */
[----:B------:R-:W-:Y:S01]  /*3170*/  UMOV UR48, UR8 ;  /* 0x0000000800307c82 */ /* 0x000fe20008000000 */
        /* <DEDUP_REMOVED lines=17> */
[----:B------:R-:W-:Y:S01]  /*3290*/  UMOV UR24, UR8 ;  /* 0x0000000800187c82 */ /* 0x000fe20008000000 */
[----:B------:R-:W-:Y:S01]  /*32a0*/  UMOV UR25, UR9 ;  /* 0x0000000900197c82 */ /* 0x000fe20008000000 */
[----:B------:R-:W-:Y:S01]  /*32b0*/  UMOV UR27, 0x40000040 ;  /* 0x40000040001b7882 */ /* 0x000fe20000000000 */
        /* <DEDUP_REMOVED lines=22> */
[----:B------:R4:W-:Y:S03]  /*3420*/  STL [R1+0x84], RZ ;  /* 0x000084ff01007387 */ /* 0x0009e60000100800 */
[----:B------:R-:W-:Y:S01]  /*3430*/  QGMMA.64x16x32.F32.E4M3.E4M3 R32, gdesc[UR44], R32 ;  /* 0x002000002c2079f3 */ /* 0x000fe20008700820 */
[----:B------:R-:W-:Y:S01]  /*3440*/  UMOV UR44, UR12 ;  /* 0x0000000c002c7c82 */ /* 0x000fe20008000000 */
[----:B------:R-:W-:Y:S01]  /*3450*/  UMOV UR45, 0x40000040 ;  /* 0x40000040002d7882 */ /* 0x000fe20000000000 */
[----:B------:R-:W-:Y:S01]  /*3460*/  UMOV UR40, UR44 ;  /* 0x0000002c00287c82 */ /* 0x000fe20008000000 */
[----:B------:R-:W-:Y:S01]  /*3470*/  UMOV UR41, UR45 ;  /* 0x0000002d00297c82 */ /* 0x000fe20008000000 */
[----:B------:R-:W-:Y:S01]  /*3480*/  QGMMA.64x16x32.F32.E4M3.E4M3 R24, gdesc[UR44], R24 ;  /* 0x002000002c1879f3 */ /* 0x000fe20008700818 */
[----:B------:R-:W-:Y:S01]  /*3490*/  UMOV UR36, UR44 ;  /* 0x0000002c00247c82 */ /* 0x000fe20008000000 */
        /* <DEDUP_REMOVED lines=23> */
[----:B------:R-:W-:Y:S01]  /*3610*/  UIADD3 UR22, UR6, 0x104, URZ ;  /* 0x0000010406167890 */ /* 0x000fe2000fffe03f */
[----:B------:R4:W-:Y:S01]  /*3620*/  STL [R1+0x80], RZ ;  /* 0x000080ff01007387 */ /* 0x0009e20000100800 */
[----:B------:R-:W-:Y:S01]  /*3630*/  UIADD3 UR26, UR6, 0x204, URZ ;  /* 0x00000204061a7890 */ /* 0x000fe2000fffe03f */
        /* <DEDUP_REMOVED lines=93> */
[----:B------:R4:W-:Y:S01]  /*3c10*/  STL [R1+0x6c], RZ ;  /* 0x00006cff01007387 */ /* 0x0009e20000100800 */
[----:B------:R-:W-:-:S02]  /*3c20*/  UIADD3 UR34, UR6, 0x206, URZ ;  /* 0x0000020606227890 */ /* 0x000fc4000fffe03f */
[----:B------:R-:W-:Y:S01]  /*3c30*/  QGMMA.64x16x32.F32.E4M3.E4M3 R136, gdesc[UR12], R136 ;  /* 0x002000000c8879f3 */ /* 0x000fe20008700888 */
[----:B------:R4:W-:Y:S01]  /*3c40*/  STL [R1+0x68], RZ ;  /* 0x000068ff01007387 */ /* 0x0009e20000100800 */
[----:B------:R-:W-:Y:S02]  /*3c50*/  UIADD3 UR12, UR7, 0x6, URZ ;  /* 0x00000006070c7890 */ /* 0x000fe4000fffe03f */
[----:B------:R-:W-:Y:S01]  /*3c60*/  QGMMA.64x16x32.F32.E4M3.E4M3 R152, gdesc[UR20], R152 ;  /* 0x00200000149879f3 */ /* 0x000fe20008700898 */
[----:B------:R4:W-:Y:S01]  /*3c70*/  STL [R1+0x64], RZ ;  /* 0x000064ff01007387 */ /* 0x0009e20000100800 */
[----:B------:R-:W-:Y:S02]  /*3c80*/  UIADD3 UR14, UR6, 0x6, URZ ;  /* 0x00000006060e7890 */ /* 0x000fe4000fffe03f */
[----:B------:R-:W-:Y:S01]  /*3c90*/  QGMMA.64x16x32.F32.E4M3.E4M3 R168, gdesc[UR16], R168 ;  /* 0x0020000010a879f3 */ /* 0x000fe200087008a8 */
[----:B------:R4:W-:Y:S01]  /*3ca0*/  STL [R1+0x60], RZ ;  /* 0x000060ff01007387 */ /* 0x0009e20000100800 */
[----:B------:R-:W-:-:S02]  /*3cb0*/  UIADD3 UR18, UR6, 0x86, URZ ;  /* 0x0000008606127890 */ /* 0x000fc4000fffe03f */
[----:B------:R-:W-:Y:S01]  /*3cc0*/  QGMMA.64x16x32.F32.E4M3.E4M3 R184, gdesc[UR8], R184 ;  /* 0x0020000008b879f3 */ /* 0x000fe200087008b8 */
[----:B------:R4:W-:Y:S01]  /*3cd0*/  STL [R1+0x5c], RZ ;  /* 0x00005cff01007387 */ /* 0x0009e20000100800 */
[----:B------:R-:W-:Y:S02]  /*3ce0*/  UIADD3 UR22, UR6, 0x106, URZ ;  /* 0x0000010606167890 */ /* 0x000fe4000fffe03f */
[----:B------:R-:W-:Y:S01]  /*3cf0*/  UIADD3 UR10, UR6, 0x186, URZ ;  /* 0x00000186060a7890 */ /* 0x000fe2000fffe03f */
[----:B------:R4:W-:Y:S01]  /*3d00*/  STL [R1+0x58], RZ ;  /* 0x000058ff01007387 */ /* 0x0009e20000100800 */
[----:B------:R-:W-:Y:S01]  /*3d10*/  UIADD3 UR26, UR6, 0x286, URZ ;  /* 0x00000286061a7890 */ /* 0x000fe2000fffe03f */
[----:B------:R-:W-:Y:S02]  /*3d20*/  UMOV UR13, 0x40000040 ;  /* 0x40000040000d7882 */ /* 0x000fe40000000000 */
[----:B------:R4:W-:Y:S01]  /*3d30*/  STL [R1+0x54], RZ ;  /* 0x000054ff01007387 */ /* 0x0009e20000100800 */
[----:B------:R-:W-:Y:S01]  /*3d40*/  UIADD3 UR30, UR6, 0x306, URZ ;  /* 0x00000306061e7890 */ /* 0x000fe2000fffe03f */
[----:B------:R-:W-:-:S02]  /*3d50*/  UMOV UR15, 0x40000040 ;  /* 0x40000040000f7882 */ /* 0x000fc40000000000 */
[----:B------:R4:W-:Y:S01]  /*3d60*/  STL [R1+0x50], RZ ;  /* 0x000050ff01007387 */ /* 0x0009e20000100800 */
[----:B------:R-:W-:Y:S01]  /*3d70*/  UIADD3 UR38, UR6, 0x386, URZ ;  /* 0x0000038606267890 */ /* 0x000fe2000fffe03f */
[----:B------:R-:W-:Y:S01]  /*3d80*/  QGMMA.64x16x32.F32.E4M3.E4M3 R192, gdesc[UR12], R192 ;  /* 0x002000000cc079f3 */ /* 0x000fe200087008c0 */
[----:B------:R-:W-:Y:S01]  /*3d90*/  UMOV UR16, UR12 ;  /* 0x0000000c00107c82 */ /* 0x000fe20008000000 */
[----:B------:R4:W-:Y:S01]  /*3da0*/  STL [R1+0x4c], RZ ;  /* 0x00004cff01007387 */ /* 0x0009e20000100800 */
[----:B------:R-:W-:Y:S01]  /*3db0*/  UMOV UR17, UR13 ;  /* 0x0000000d00117c82 */ /* 0x000fe20008000000 */
[----:B------:R-:W-:Y:S01]  /*3dc0*/  UMOV UR19, 0x40000040 ;  /* 0x4000004000137882 */ /* 0x000fe20000000000 */
[----:B------:R-:W-:Y:S01]  /*3dd0*/  UIADD3 UR42, UR6, 0x406, URZ ;  /* 0x00000406062a7890 */ /* 0x000fe2000fffe03f */
[----:B------:R4:W-:Y:S01]  /*3de0*/  STL [R1+0x48], RZ ;  /* 0x000048ff01007387 */ /* 0x0009e20000100800 */
[----:B------:R-:W-:Y:S01]  /*3df0*/  UIADD3 UR46, UR6, 0x486, URZ ;  /* 0x00000486062e7890 */ /* 0x000fe2000fffe03f */
[----:B------:R-:W-:Y:S01]  /*3e00*/  QGMMA.64x16x32.F32.E4M3.E4M3 R176, gdesc[UR16], R176 ;  /* 0x0020000010b079f3 */ /* 0x000fe200087008b0 */
[----:B------:R-:W-:Y:S01]  /*3e10*/  UIADD3 UR50, UR6, 0x506, URZ ;  /* 0x0000050606327890 */ /* 0x000fe2000fffe03f */
[----:B------:R4:W-:Y:S01]  /*3e20*/  STL [R1+0x44], RZ ;  /* 0x000044ff01007387 */ /* 0x0009e20000100800 */
[----:B------:R-:W-:Y:S01]  /*3e30*/  UMOV UR20, UR12 ;  /* 0x0000000c00147c82 */ /* 0x000fe20008000000 */
[----:B------:R-:W-:Y:S01]  /*3e40*/  UMOV UR21, UR13 ;  /* 0x0000000d00157c82 */ /* 0x000fe20008000000 */
[----:B------:R-:W-:Y:S01]  /*3e50*/  UMOV UR23, 0x40000040 ;  /* 0x4000004000177882 */ /* 0x000fe20000000000 */
[----:B------:R4:W-:Y:S01]  /*3e60*/  STL [R1+0x40], RZ ;  /* 0x000040ff01007387 */ /* 0x0009e20000100800 */
[----:B------:R-:W-:Y:S01]  /*3e70*/  ULDC UR6, c[0x0][0x50c] ;  /* 0x0001430000067ab9 */ /* 0x000fe20000000800 */
[----:B------:R-:W-:Y:S01]  /*3e80*/  UMOV UR8, UR12 ;  /* 0x0000000c00087c82 */ /* 0x000fe20008000000 */
[----:B------:R-:W-:Y:S01]  /*3e90*/  UMOV UR9, UR13 ;  /* 0x0000000d00097c82 */ /* 0x000fe20008000000 */
[----:B------:R4:W-:Y:S01]  /*3ea0*/  STL [R1+0x3c], RZ ;  /* 0x00003cff01007387 */ /* 0x0009e20000100800 */
[----:B------:R-:W-:Y:S01]  /*3eb0*/  UMOV UR11, 0x40000040 ;  /* 0x40000040000b7882 */ /* 0x000fe20000000000 */
[----:B------:R-:W-:Y:S01]  /*3ec0*/  QGMMA.64x16x32.F32.E4M3.E4M3 R160, gdesc[UR20], R160 ;  /* 0x0020000014a079f3 */ /* 0x000fe200087008a0 */
[----:B------:R-:W-:Y:S01]  /*3ed0*/  UMOV UR32, UR12 ;  /* 0x0000000c00207c82 */ /* 0x000fe20008000000 */
[----:B------:R4:W-:Y:S01]  /*3ee0*/  STL [R1+0x38], RZ ;  /* 0x000038ff01007387 */ /* 0x0009e20000100800 */
[----:B------:R-:W-:Y:S01]  /*3ef0*/  UMOV UR33, UR13 ;  /* 0x0000000d00217c82 */ /* 0x000fe20008000000 */
[----:B------:R-:W-:Y:S01]  /*3f00*/  UMOV UR35, 0x40000040 ;  /* 0x4000004000237882 */ /* 0x000fe20000000000 */
[----:B------:R-:W-:Y:S01]  /*3f10*/  UISETP.NE.AND UP0, UPT, UR6, 0x4, UPT ;  /* 0x000000040600788c */ /* 0x000fe2000bf05270 */
[----:B------:R4:W-:Y:S01]  /*3f20*/  STL [R1+0x34], RZ ;  /* 0x000034ff01007387 */ /* 0x0009e20000100800 */
[----:B------:R-:W-:Y:S01]  /*3f30*/  QGMMA.64x16x32.F32.E4M3.E4M3 R144, gdesc[UR8], R144 ;  /* 0x00200000089079f3 */ /* 0x000fe20008700890 */
        /* <DEDUP_REMOVED lines=9> */
[----:B------:R-:W-:Y:S01]  /*3fd0*/  UIADD3 UR7, UR7, 0x406, URZ ;  /* 0x0000040607077890 */ /* 0x000fe2000fffe03f */
        /* <DEDUP_REMOVED lines=11> */
[----:B------:R-:W-:Y:S01]  /*4090*/  USEL UR6, URZ, 0x1, UP0 ;  /* 0x000000013f067887 */ /* 0x000fe20008000000 */
        /* <DEDUP_REMOVED lines=11> */
[----:B------:R-:W-:Y:S01]  /*4150*/  QGMMA.64x16x32.F32.E4M3.E4M3 R48, gdesc[UR44], R48 ;  /* 0x002000002c3079f3 */ /* 0x000fe20008700830 */
[----:B------:R4:W-:Y:S01]  /*4160*/  STL [R1+0x10], RZ ;  /* 0x000010ff01007387 */ /* 0x0009e20000100800 */
[----:B------:R-:W-:-:S02]  /*4170*/  ISETP.NE.AND P0, PT, RZ, UR6, PT ;  /* 0x00000006ff007c0c */ /* 0x000fc4000bf05270 */
[----:B------:R-:W-:Y:S01]  /*4180*/  QGMMA.64x16x32.F32.E4M3.E4M3 R32, gdesc[UR48], R32 ;  /* 0x00200000302079f3 */ /* 0x000fe20008700820 */
[----:B------:R4:W-:Y:S01]  /*4190*/  STL [R1+0xc], RZ ;  /* 0x00000cff01007387 */ /* 0x0009e20000100800 */
[----:B------:R-:W-:Y:S01]  /*41a0*/  UMOV UR48, UR7 ;  /* 0x0000000700307c82 */ /* 0x000fe20008000000 */
[----:B------:R-:W-:Y:S01]  /*41b0*/  UMOV UR49, 0x40000040 ;  /* 0x4000004000317882 */ /* 0x000fe20000000000 */
[----:B------:R-:W-:Y:S01]  /*41c0*/  UMOV UR44, UR48 ;  /* 0x00000030002c7c82 */ /* 0x000fe20008000000 */
[----:B------:R4:W-:Y:S01]  /*41d0*/  STL [R1+0x8], RZ ;  /* 0x000008ff01007387 */ /* 0x0009e20000100800 */
[----:B------:R-:W-:Y:S01]  /*41e0*/  UMOV UR45, UR49 ;  /* 0x00000031002d7c82 */ /* 0x000fe20008000000 */
[----:B------:R-:W-:Y:S01]  /*41f0*/  QGMMA.64x16x32.F32.E4M3.E4M3 R24, gdesc[UR48], R24 ;  /* 0x00200000301879f3 */ /* 0x000fe20008700818 */
[----:B------:R-:W-:Y:S01]  /*4200*/  UMOV UR40, UR48 ;  /* 0x0000003000287c82 */ /* 0x000fe20008000000 */
[----:B------:R4:W-:Y:S01]  /*4210*/  STL [R1+0x4], RZ ;  /* 0x000004ff01007387 */ /* 0x0009e20000100800 */
[----:B------:R-:W-:Y:S01]  /*4220*/  UMOV UR41, UR49 ;  /* 0x0000003100297c82 */ /* 0x000fe20008000000 */
[----:B------:R-:W-:Y:S01]  /*4230*/  QGMMA.64x16x32.F32.E4M3.E4M3 R40, gdesc[UR44], R40 ;  /* 0x002000002c2879f3 */ /* 0x000fe20008700828 */
[----:B------:R-:W-:Y:S01]  /*4240*/  UMOV UR36, UR48 ;  /* 0x0000003000247c82 */ /* 0x000fe20008000000 */
[----:B------:R4:W-:Y:S01]  /*4250*/  STL [R1], RZ ;  /* 0x000000ff01007387 */ /* 0x0009e20000100800 */
        /* <DEDUP_REMOVED lines=19> */
[----:B------:R-:W-:-:S02]  /*4390*/  UMOV UR13, UR49 ;  /* 0x00000031000d7c82 */ /* 0x000fc40008000000 */
[----:B------:R-:W-:Y:S04]  /*43a0*/  QGMMA.64x16x32.F32.E4M3.E4M3 R136, gdesc[UR8], R136 ;  /* 0x00200000088879f3 */ /* 0x000fe80008700888 */
[----:B------:R-:W-:Y:S04]  /*43b0*/  QGMMA.64x16x32.F32.E4M3.E4M3 R152, gdesc[UR20], R152 ;  /* 0x00200000149879f3 */ /* 0x000fe80008700898 */
[----:B------:R-:W-:Y:S04]  /*43c0*/  QGMMA.64x16x32.F32.E4M3.E4M3 R168, gdesc[UR16], R168 ;  /* 0x0020000010a879f3 */ /* 0x000fe800087008a8 */
[----:B------:R-:W-:Y:S01]  /*43d0*/  QGMMA.64x16x32.F32.E4M3.E4M3 R184, gdesc[UR12], R184, gsb0 ;  /* 0x002000000cb879f3 */ /* 0x000fe200080008b8 */
[----:B----4-:R-:W-:Y:S05]  /*43e0*/  @!P0 BRA `(.L_x_18) ;  /* 0x0000001000c08947 */ /* 0x010fea0003800000 */
[----:B------:R-:W-:Y:S02]  /*43f0*/  WARPGROUP.DEPBAR.LE gsb0, 0x0 ;  /* 0x00008000000079c5 */ /* 0x000fe40000010000 */
[----:B------:R-:W-:-:S01]  /*4400*/  FADD R227, RZ, R193 ;  /* 0x000000c1ffe37221 */ /* 0x000fc20000000000 */
[----:B------:R-:W-:Y:S01]  /*4410*/  FADD R228, RZ, R192 ;  /* 0x000000c0ffe47221 */ /* 0x000fe20000000000 */
[----:B------:R-:W-:-:S01]  /*4420*/  FADD R226, RZ, R194 ;  /* 0x000000c2ffe27221 */ /* 0x000fc20000000000 */
[----:B------:R-:W-:Y:S01]  /*4430*/  FADD R225, RZ, R195 ;  /* 0x000000c3ffe17221 */ /* 0x000fe20000000000 */
[----:B------:R-:W-:-:S01]  /*4440*/  FADD R224, RZ, R196 ;  /* 0x000000c4ffe07221 */ /* 0x000fc20000000000 */
[----:B------:R0:W-:Y:S01]  /*4450*/  STL [R1+0x218], R227 ;  /* 0x000218e301007387 */ /* 0x0001e20000100800 */
[----:B------:R-:W-:-:S01]  /*4460*/  FADD R223, RZ, R197 ;  /* 0x000000c5ffdf7221 */ /* 0x000fc20000000000 */
[----:B------:R-:W-:Y:S01]  /*4470*/  FADD R222, RZ, R198 ;  /* 0x000000c6ffde7221 */ /* 0x000fe20000000000 */
[----:B------:R-:W-:-:S01]  /*4480*/  FADD R221, RZ, R199 ;  /* 0x000000c7ffdd7221 */ /* 0x000fc20000000000 */
[----:B------:R-:W-:Y:S01]  /*4490*/  FADD R220, RZ, R184 ;  /* 0x000000b8ffdc7221 */ /* 0x000fe20000000000 */
[----:B------:R-:W-:-:S01]  /*44a0*/  FADD R219, RZ, R185 ;  /* 0x000000b9ffdb7221 */ /* 0x000fc20000000000 */
[----:B------:R-:W-:Y:S01]  /*44b0*/  FADD R218, RZ, R186 ;  /* 0x000000baffda7221 */ /* 0x000fe20000000000 */
[----:B------:R-:W-:-:S01]  /*44c0*/  FADD R217, RZ, R187 ;  /* 0x000000bbffd97221 */ /* 0x000fc20000000000 */
[----:B------:R-:W-:Y:S01]  /*44d0*/  FADD R216, RZ, R188 ;  /* 0x000000bcffd87221 */ /* 0x000fe20000000000 */
[----:B------:R-:W-:-:S01]  /*44e0*/  FADD R215, RZ, R189 ;  /* 0x000000bdffd77221 */ /* 0x000fc20000000000 */
[----:B0-----:R-:W-:Y:S01]  /*44f0*/  FADD R227, RZ, R148 ;  /* 0x00000094ffe37221 */ /* 0x001fe20000000000 */
[----:B------:R-:W-:-:S01]  /*4500*/  FADD R214, RZ, R190 ;  /* 0x000000beffd67221 */ /* 0x000fc20000000000 */
[----:B------:R-:W-:Y:S01]  /*4510*/  FADD R213, RZ, R191 ;  /* 0x000000bfffd57221 */ /* 0x000fe20000000000 */
[----:B------:R-:W-:-:S01]  /*4520*/  FADD R212, RZ, R176 ;  /* 0x000000b0ffd47221 */ /* 0x000fc20000000000 */
[----:B------:R-:W-:Y:S01]  /*4530*/  FADD R211, RZ, R177 ;  /* 0x000000b1ffd37221 */ /* 0x000fe20000000000 */
[----:B------:R0:W-:Y:S01]  /*4540*/  STL [R1], R227 ;  /* 0x000000e301007387 */ /* 0x0001e20000100800 */
        /* <DEDUP_REMOVED lines=38> */
[----:B0-----:R-:W-:-:S05]  /*47b0*/  FADD R227, RZ, R151 ;  /* 0x00000097ffe37221 */ /* 0x001fca0000000000 */
[----:B------:R0:W-:Y:S02]  /*47c0*/  STL [R1+0xc], R227 ;  /* 0x00000ce301007387 */ /* 0x0001e40000100800 */
        /* <DEDUP_REMOVED lines=239> */
[----:B------:R0:W-:Y:S04]  /*56c0*/  STL [R1+0x1ec], R227 ;  /* 0x0001ece301007387 */ /* 0x0001e80000100800 */
[----:B0-----:R0:W5:Y:S01]  /*56d0*/  LDL.LU R227, [R1+0x218] ;  /* 0x0002180001e37983 */ /* 0x0011620000300800 */
[----:B------:R-:W-:-:S05]  /*56e0*/  UMOV UR59, URZ ;  /* 0x0000003f003b7c82 */ /* 0x000fca0008000000 */
.L_x_18:
[----:B------:R1:W-:Y:S04]  /*56f0*/  STL [R1+0x21c], R2 ;  /* 0x00021c0201007387 */ /* 0x0003e80000100800 */
[----:B-1----:R-:W3:Y:S04]  /*5700*/  LDL R2, [R1+0x1fc] ;  /* 0x0001fc0001027983 */ /* 0x002ee80000100800 */
[----:B------:R1:W-:Y:S04]  /*5710*/  STL [R1+0x218], R0 ;  /* 0x0002180001007387 */ /* 0x0003e80000100800 */
[----:B-1----:R-:W4:Y:S01]  /*5720*/  LDL R0, [R1+0x204] ;  /* 0x0002040001007983 */ /* 0x002f220000100800 */
[----:B---3--:R-:W-:-:S03]  /*5730*/  R2UR UR8, R2 ;  /* 0x00000000020872ca */ /* 0x008fc600000e0000 */
[----:B------:R1:W5:Y:S01]  /*5740*/  LDL.LU R2, [R1+0x21c] ;  /* 0x00021c0001027983 */ /* 0x0003620000300800 */
[----:B----4-:R-:W-:-:S03]  /*5750*/  R2UR UR7, R0 ;  /* 0x00000000000772ca */ /* 0x010fc600000e0000 */
[----:B------:R1:W5:Y:S06]  /*5760*/  LDL.LU R0, [R1+0x218] ;  /* 0x0002180001007983 */ /* 0x00036c0000300800 */
[----:B------:R-:W-:-:S04]  /*5770*/  UIADD3 UR54, UR8, 0x1, URZ ;  /* 0x0000000108367890 */ /* 0x000fc8000fffe03f */
[----:B------:R-:W-:-:S04]  /*5780*/  UISETP.NE.AND UP0, UPT, UR54, 0x4, UPT ;  /* 0x000000043600788c */ /* 0x000fc8000bf05270 */
[----:B------:R-:W-:Y:S02]  /*5790*/  USEL UR55, URZ, 0x1, UP0 ;  /* 0x000000013f377887 */ /* 0x000fe40008000000 */
[----:B------:R-:W-:Y:S02]  /*57a0*/  USEL UR54, UR54, URZ, UP0 ;  /* 0x0000003f36367287 */ /* 0x000fe40008000000 */
[----:B------:R-:W-:-:S03]  /*57b0*/  ULOP3.LUT UR55, UR7, UR55, URZ, 0x3c, !UPT ;  /* 0x0000003707377292 */ /* 0x000fc6000f8e3c3f */
[----:B-1----:R-:W-:-:S09]  /*57c0*/  UMOV UR7, 0x1 ;  /* 0x0000000100077882 */ /* 0x002fd20000000000 */
.L_x_13:
[----:B-----5:R1:W-:Y:S04]  /*57d0*/  STL [R1+0x218], R0 ;  /* 0x0002180001007387 */ /* 0x0203e80000100800 */
[----:B-1----:R-:W3:Y:S02]  /*57e0*/  LDL R0, [R1+0x20c] ;  /* 0x00020c0001007983 */ /* 0x002ee40000100800 */
[----:B---3--:R-:W-:Y:S02]  /*57f0*/  R2UR UR9, R0 ;  /* 0x00000000000972ca */ /* 0x008fe400000e0000 */
[----:B------:R1:W5:Y:S11]  /*5800*/  LDL.LU R0, [R1+0x218] ;  /* 0x0002180001007983 */ /* 0x0003760000300800 */
[----:B------:R-:W-:-:S04]  /*5810*/  UISETP.LT.AND UP0, UPT, UR9, 0x1, UPT ;  /* 0x000000010900788c */ /* 0x000fc8000bf01270 */
[----:B------:R-:W-:-:S04]  /*5820*/  USEL UR8, UR9, 0x1, UP0 ;  /* 0x0000000109087887 */ /* 0x000fc80008000000 */
[----:B------:R-:W-:-:S04]  /*5830*/  UIADD3 UR57, UR9, -UR8, URZ ;  /* 0x8000000809397290 */ /* 0x000fc8000fffe03f */
[----:B------:R-:W-:-:S06]  /*5840*/  UISETP.GE.AND UP0, UPT, UR57, 0x1, UPT ;  /* 0x000000013900788c */ /* 0x000fcc000bf06270 */
[----:B------:R-:W-:-:S13]  /*5850*/  PLOP3.LUT P0, PT, PT, PT, UP0, 0x80, 0x0 ;  /* 0x000000000000781c */ /* 0x000fda0003f0f008 */
[----:B-1----:R-:W-:Y:S05]  /*5860*/  @!P0 BRA `(.L_x_19) ;  /* 0x0000003400f08947 */ /* 0x002fea0003800000 */
[----:B-----5:R1:W-:Y:S04]  /*5870*/  STL [R1+0x218], R0 ;  /* 0x0002180001007387 */ /* 0x0203e80000100800 */
[----:B-1----:R-:W3:Y:S02]  /*5880*/  LDL R0, [R1+0x1fc] ;  /* 0x0001fc0001007983 */ /* 0x002ee40000100800 */
[----:B---3--:R-:W-:Y:S02]  /*5890*/  R2UR UR56, R0 ;  /* 0x00000000003872ca */ /* 0x008fe400000e0000 */
[----:B------:R1:W5:-:S13]  /*58a0*/  LDL.LU R0, [R1+0x218] ;  /* 0x0002180001007983 */ /* 0x00035a0000300800 */
.L_x_27:
[----:B---3-5:R3:W-:Y:S04]  /*58b0*/  STL [R1+0x218], R0 ;  /* 0x0002180001007387 */ /* 0x0287e80000100800 */
[----:B---3--:R-:W3:Y:S02]  /*58c0*/  LDL R0, [R1+0x1f0] ;  /* 0x0001f00001007983 */ /* 0x008ee40000100800 */
[----:B---3--:R-:W-:Y:S02]  /*58d0*/  R2UR UR8, R0 ;  /* 0x00000000000872ca */ /* 0x008fe400000e0000 */
[----:B------:R3:W5:Y:S11]  /*58e0*/  LDL.LU R0, [R1+0x218] ;  /* 0x0002180001007983 */ /* 0x0007760000300800 */
[----:B------:R-:W-:-:S06]  /*58f0*/  UISETP.NE.AND UP0, UPT, UR8, 0x3, UPT ;  /* 0x000000030800788c */ /* 0x000fcc000bf05270 */
[----:B------:R-:W-:-:S13]  /*5900*/  PLOP3.LUT P1, PT, PT, PT, UP0, 0x80, 0x0 ;  /* 0x000000000000781c */ /* 0x000fda0003f2f008 */
[----:B---3--:R-:W-:Y:S05]  /*5910*/  @!P1 BRA `(.L_x_20) ;  /* 0x0000000000049947 */ /* 0x008fea0003800000 */
[----:B------:R-:W-:Y:S01]  /*5920*/  BPT.TRAP 0x1 ;  /* 0x000000040000795c */ /* 0x000fe20000300000 */
.L_x_20:
[----:B------:R-:W3:Y:S01]  /*5930*/  S2UR UR8, SR_CgaCtaId ;  /* 0x00000000000879c3 */ /* 0x000ee20000008800 */
[----:B------:R-:W-:Y:S01]  /*5940*/  UMOV UR58, 0x400 ;  /* 0x00000400003a7882 */ /* 0x000fe20000000000 */
[----:B------:R-:W-:-:S05]  /*5950*/  IMAD.U32 R229, RZ, RZ, UR55 ;  /* 0x00000037ffe57e24 */ /* 0x000fca000f8e00ff */
[----:B------:R-:W-:Y:S01]  /*5960*/  SHF.L.U32 R229, R229, 0x1f, RZ ;  /* 0x0000001fe5e57819 */ /* 0x000fe200000006ff */
[----:B---3--:R-:W-:-:S04]  /*5970*/  ULEA UR58, UR8, UR58, 0x18 ;  /* 0x0000003a083a7291 */ /* 0x008fc8000f8ec03f */
[----:B------:R-:W-:-:S09]  /*5980*/  ULEA UR8, UR54, UR58, 0x3 ;  /* 0x0000003a36087291 */ /* 0x000fd2000f8e183f */
[----:B------:R3:W4:Y:S01]  /*5990*/  SYNCS.PHASECHK.TRANS64.TRYWAIT P0, [UR8], R229 ;  /* 0x000000e5ff0075a7 */ /* 0x0007220008000148 */
[----:B------:R-:W-:Y:S05]  /*59a0*/  @!P1 BRA `(.L_x_21) ;  /* 0x0000000000049947 */ /* 0x000fea0003800000 */
[----:B------:R-:W-:Y:S01]  /*59b0*/  BPT.TRAP 0x1 ;  /* 0x000000040000795c */ /* 0x000fe20000300000 */
.L_x_21:
[----:B----4-:R-:W-:Y:S05]  /*59c0*/  @P0 BRA `(.L_x_22) ;  /* 0x0000000000080947 */ /* 0x010fea0003800000 */
[----:B------:R-:W4:Y:S02]  /*59d0*/  SYNCS.PHASECHK.TRANS64.TRYWAIT P0, [UR8], R229 ;  /* 0x000000e5ff0075a7 */ /* 0x000f240008000148 */
[----:B----4-:R-:W-:Y:S05]  /*59e0*/  @!P0 BRA `(.L_x_23) ;  /* 0x0000014800608947 */ /* 0x010fea0003800000 */
.L_x_22:
[----:B------:R-:W-:Y:S01]  /*59f0*/  UIADD3 UR8, UR58, 0x20100, URZ ;  /* 0x000201003a087890 */ /* 0x000fe2000fffe03f */
[----:B------:R-:W-:Y:S01]  /*5a00*/  WARPGROUP.ARRIVE ;  /* 0x00000000000079c5 */ /* 0x000fe20000000000 */
[----:B------:R-:W-:Y:S02]  /*5a10*/  UISETP.NE.AND UP0, UPT, UR6, URZ, UPT ;  /* 0x0000003f0600728c */ /* 0x000fe4000bf05270 */
[----:B------:R-:W-:Y:S02]  /*5a20*/  USHF.R.U32.HI UR8, URZ, 0x4, UR8 ;  /* 0x000000043f087899 */ /* 0x000fe40008011608 */
[----:B------:R-:W-:Y:S02]  /*5a30*/  USEL UR7, UR7, URZ, !UP0 ;  /* 0x0000003f07077287 */ /* 0x000fe4000c000000 */
[----:B------:R-:W-:Y:S02]  /*5a40*/  ULOP3.LUT UR8, UR8, 0x3fff, URZ, 0xc0, !UPT ;  /* 0x00003fff08087892 */ /* 0x000fe4000f8ec03f */
[----:B------:R-:W-:-:S02]  /*5a50*/  ULOP3.LUT UR6, UR61, 0x10000, URZ, 0xfc, !UPT ;  /* 0x000100003d067892 */ /* 0x000fc4000f8efc3f */
[----:B------:R-:W-:Y:S02]  /*5a60*/  ULOP3.LUT UR8, UR8, 0x10000, URZ, 0xfc, !UPT ;  /* 0x0001000008087892 */ /* 0x000fe4000f8efc3f */
[----:B------:R-:W-:Y:S02]  /*5a70*/  UISETP.NE.U32.AND UP0, UPT, UR7, URZ, UPT ;  /* 0x0000003f0700728c */ /* 0x000fe4000bf05070 */
[----:B------:R-:W-:Y:S02]  /*5a80*/  ULEA UR7, UR54, UR6, 0xb ;  /* 0x0000000636077291 */ /* 0x000fe4000f8e583f */
[----:B------:R-:W-:Y:S01]  /*5a90*/  UIMAD UR6, UR54, 0x580, UR8 ;  /* 0x00000580360678a4 */ /* 0x000fe2000f8e0208 */
[----:B------:R-:W-:Y:S01]  /*5aa0*/  UMOV UR41, 0x40000040 ;  /* 0x4000004000297882 */ /* 0x000fe20000000000 */
[----:B------:R-:W-:Y:S02]  /*5ab0*/  UMOV UR43, 0x40000040 ;  /* 0x40000040002b7882 */ /* 0x000fe40000000000 */
[----:B------:R-:W-:-:S02]  /*5ac0*/  UIADD3 UR38, UR6, 0x80, URZ ;  /* 0x0000008006267890 */ /* 0x000fc4000fffe03f */
[----:B------:R-:W-:Y:S02]  /*5ad0*/  UIADD3 UR30, UR6, 0x100, URZ ;  /* 0x00000100061e7890 */ /* 0x000fe4000fffe03f */
[----:B------:R-:W-:Y:S02]  /*5ae0*/  UIADD3 UR22, UR6, 0x180, URZ ;  /* 0x0000018006167890 */ /* 0x000fe4000fffe03f */
[----:B------:R-:W-:Y:S02]  /*5af0*/  UIADD3 UR18, UR6, 0x200, URZ ;  /* 0x0000020006127890 */ /* 0x000fe4000fffe03f */
[----:B------:R-:W-:Y:S01]  /*5b00*/  UIADD3 UR10, UR6, 0x280, URZ ;  /* 0x00000280060a7890 */ /* 0x000fe2000fffe03f */
[----:B------:R-:W-:Y:S01]  /*5b10*/  UMOV UR40, UR7 ;  /* 0x0000000700287c82 */ /* 0x000fe20008000000 */
[----:B------:R-:W-:Y:S02]  /*5b20*/  UIADD3 UR26, UR6, 0x300, URZ ;  /* 0x00000300061a7890 */ /* 0x000fe4000fffe03f */
[----:B------:R-:W-:Y:S01]  /*5b30*/  UMOV UR42, UR6 ;  /* 0x00000006002a7c82 */ /* 0x000fe20008000000 */
[----:B------:R-:W-:Y:S01]  /*5b40*/  UIADD3 UR46, UR6, 0x380, URZ ;  /* 0x00000380062e7890 */ /* 0x000fe2000fffe03f */
[----:B------:R-:W-:Y:S01]  /*5b50*/  QGMMA.64x16x32.F32.E4M3.E4M3 R192, gdesc[UR40], R192, UP0 ;  /* 0x0020000028c079f3 */ /* 0x000fe2000bf008c0 */
[----:B------:R-:W-:Y:S01]  /*5b60*/  UMOV UR36, UR40 ;  /* 0x0000002800247c82 */ /* 0x000fe20008000000 */
[----:B------:R-:W-:Y:S01]  /*5b70*/  UMOV UR37, UR41 ;  /* 0x0000002900257c82 */ /* 0x000fe20008000000 */
[----:B------:R-:W-:Y:S01]  /*5b80*/  UMOV UR39, 0x40000040 ;  /* 0x4000004000277882 */ /* 0x000fe20000000000 */
        /* <DEDUP_REMOVED lines=40> */
[----:B------:R-:W-:Y:S01]  /*5e10*/  UIADD3 UR20, UR7, 0x2, URZ ;  /* 0x0000000207147890 */ /* 0x000fe2000fffe03f */
[----:B------:R-:W-:-:S02]  /*5e20*/  UMOV UR21, 0x40000040 ;  /* 0x4000004000157882 */ /* 0x000fc40000000000 */
[----:B------:R-:W-:Y:S01]  /*5e30*/  QGMMA.64x16x32.F32.E4M3.E4M3 R32, gdesc[UR48], R32, UP0 ;  /* 0x00200000302079f3 */ /* 0x000fe2000bf00820 */
[----:B------:R-:W-:Y:S01]  /*5e40*/  UMOV UR48, UR60 ;  /* 0x0000003c00307c82 */ /* 0x000fe20008000000 */
[----:B------:R-:W-:Y:S01]  /*5e50*/  UMOV UR49, 0x40000040 ;  /* 0x4000004000317882 */ /* 0x000fe20000000000 */
[----:B------:R-:W-:Y:S01]  /*5e60*/  UMOV UR32, UR48 ;  /* 0x0000003000207c82 */ /* 0x000fe20008000000 */
[----:B------:R-:W-:Y:S01]  /*5e70*/  UMOV UR33, UR49 ;  /* 0x0000003100217c82 */ /* 0x000fe20008000000 */
[----:B------:R-:W-:Y:S01]  /*5e80*/  QGMMA.64x16x32.F32.E4M3.E4M3 R24, gdesc[UR48], R24, UP0 ;  /* 0x00200000301879f3 */ /* 0x000fe2000bf00818 */
[----:B------:R-:W-:Y:S01]  /*5e90*/  UMOV UR12, UR48 ;  /* 0x00000030000c7c82 */ /* 0x000fe20008000000 */
        /* <DEDUP_REMOVED lines=28> */
[----:B------:R-:W-:-:S02]  /*6060*/  UIADD3 UR22, UR6, 0x2, URZ ;  /* 0x0000000206167890 */ /* 0x000fc4000fffe03f */
[----:B------:R-:W-:Y:S01]  /*6070*/  QGMMA.64x16x32.F32.E4M3.E4M3 R152, gdesc[UR28], R152, UP0 ;  /* 0x002000001c9879f3 */ /* 0x000fe2000bf00898 */
[----:B------:R-:W-:Y:S02]  /*6080*/  UIADD3 UR34, UR6, 0x82, URZ ;  /* 0x0000008206227890 */ /* 0x000fe4000fffe03f */
[----:B------:R-:W-:Y:S01]  /*6090*/  UIADD3 UR10, UR6, 0x102, URZ ;  /* 0x00000102060a7890 */ /* 0x000fe2000fffe03f */
[----:B------:R-:W-:Y:S01]  /*60a0*/  QGMMA.64x16x32.F32.E4M3.E4M3 R168, gdesc[UR36], R168, UP0 ;  /* 0x0020000024a879f3 */ /* 0x000fe2000bf008a8 */
[----:B------:R-:W-:Y:S02]  /*60b0*/  UIADD3 UR18, UR6, 0x182, URZ ;  /* 0x0000018206127890 */ /* 0x000fe4000fffe03f */
[----:B------:R-:W-:Y:S01]  /*60c0*/  UIADD3 UR42, UR6, 0x202, URZ ;  /* 0x00000202062a7890 */ /* 0x000fe2000fffe03f */
[----:B------:R-:W-:Y:S01]  /*60d0*/  QGMMA.64x16x32.F32.E4M3.E4M3 R184, gdesc[UR24], R184, UP0 ;  /* 0x0020000018b879f3 */ /* 0x000fe2000bf008b8 */
[----:B------:R-:W-:Y:S02]  /*60e0*/  UIADD3 UR14, UR6, 0x282, URZ ;  /* 0x00000282060e7890 */ /* 0x000fe4000fffe03f */
[----:B------:R-:W-:Y:S01]  /*60f0*/  UIADD3 UR46, UR6, 0x302, URZ ;  /* 0x00000302062e7890 */ /* 0x000fe2000fffe03f */
        /* <DEDUP_REMOVED lines=24> */
[----:B------:R-:W-:Y:S01]  /*6280*/  UMOV UR44, UR20 ;  /* 0x00000014002c7c82 */ /* 0x000fe20008000000 */
[----:B------:R-:W-:Y:S01]  /*6290*/  UMOV UR45, UR21 ;  /* 0x00000015002d7c82 */ /* 0x000fe20008000000 */
[----:B------:R-:W-:Y:S01]  /*62a0*/  QGMMA.64x16x32.F32.E4M3.E4M3 R128, gdesc[UR40], R128 ;  /* 0x00200000288079f3 */ /* 0x000fe20008700880 */
[----:B------:R-:W-:Y:S01]  /*62b0*/  UMOV UR47, 0x40000040 ;  /* 0x40000040002f7882 */ /* 0x000fe20000000000 */
[----:B------:R-:W-:Y:S01]  /*62c0*/  UIADD3 UR8, UR7, 0x402, URZ ;  /* 0x0000040207087890 */ /* 0x000fe2000fffe03f */
[----:B------:R-:W-:Y:S01]  /*62d0*/  UMOV UR28, UR20 ;  /* 0x00000014001c7c82 */ /* 0x000fe20008000000 */
[----:B------:R-:W-:Y:S01]  /*62e0*/  UMOV UR29, UR21 ;  /* 0x00000015001d7c82 */ /* 0x000fe20008000000 */
[----:B------:R-:W-:Y:S01]  /*62f0*/  QGMMA.64x16x32.F32.E4M3.E4M3 R112, gdesc[UR12], R112 ;  /* 0x002000000c7079f3 */ /* 0x000fe20008700870 */
[----:B------:R-:W-:Y:S01]  /*6300*/  UMOV UR31, 0x40000040 ;  /* 0x40000040001f7882 */ /* 0x000fe20000000000 */
        /* <DEDUP_REMOVED lines=12> */
[----:B------:R-:W-:-:S02]  /*63d0*/  UIADD3 UR60, UR7, 0x404, URZ ;  /* 0x00000404073c7890 */ /* 0x000fc4000fffe03f */
[----:B------:R-:W-:Y:S01]  /*63e0*/  QGMMA.64x16x32.F32.E4M3.E4M3 R48, gdesc[UR24], R48 ;  /* 0x00200000183079f3 */ /* 0x000fe20008700830 */
[----:B------:R-:W-:-:S03]  /*63f0*/  UIADD3 UR59, UR59, 0x4, URZ ;  /* 0x000000043b3b7890 */ /* 0x000fc6000fffe03f */
        /* <DEDUP_REMOVED lines=30> */
[----:B------:R-:W-:-:S02]  /*65e0*/  UIADD3 UR36, UR7, 0x4, URZ ;  /* 0x0000000407247890 */ /* 0x000fc4000fffe03f */
[----:B------:R-:W-:Y:S01]  /*65f0*/  UIADD3 UR38, UR6, 0x4, URZ ;  /* 0x0000000406267890 */ /* 0x000fe2000fffe03f */
[----:B------:R-:W-:Y:S01]  /*6600*/  QGMMA.64x16x32.F32.E4M3.E4M3 R136, gdesc[UR16], R136 ;  /* 0x00200000108879f3 */ /* 0x000fe20008700888 */
[----:B------:R-:W-:Y:S02]  /*6610*/  UIADD3 UR26, UR6, 0x104, URZ ;  /* 0x00000104061a7890 */ /* 0x000fe4000fffe03f */
[----:B------:R-:W-:Y:S01]  /*6620*/  UIADD3 UR18, UR6, 0x184, URZ ;  /* 0x0000018406127890 */ /* 0x000fe2000fffe03f */
[----:B------:R-:W-:Y:S01]  /*6630*/  QGMMA.64x16x32.F32.E4M3.E4M3 R152, gdesc[UR8], R152 ;  /* 0x00200000089879f3 */ /* 0x000fe20008700898 */
[----:B------:R-:W-:Y:S02]  /*6640*/  UIADD3 UR10, UR6, 0x204, URZ ;  /* 0x00000204060a7890 */ /* 0x000fe4000fffe03f */
[----:B------:R-:W-:Y:S01]  /*6650*/  UIADD3 UR42, UR6, 0x284, URZ ;  /* 0x00000284062a7890 */ /* 0x000fe2000fffe03f */
[----:B------:R-:W-:Y:S01]  /*6660*/  QGMMA.64x16x32.F32.E4M3.E4M3 R168, gdesc[UR32], R168 ;  /* 0x0020000020a879f3 */ /* 0x000fe200087008a8 */
[----:B------:R-:W-:Y:S01]  /*6670*/  UIADD3 UR34, UR6, 0x84, URZ ;  /* 0x0000008406227890 */ /* 0x000fe2000fffe03f */
[----:B------:R-:W-:-:S02]  /*6680*/  UMOV UR37, 0x40000040 ;  /* 0x4000004000257882 */ /* 0x000fc40000000000 */
[----:B------:R-:W-:Y:S01]  /*6690*/  QGMMA.64x16x32.F32.E4M3.E4M3 R184, gdesc[UR20], R184 ;  /* 0x0020000014b879f3 */ /* 0x000fe200087008b8 */
        /* <DEDUP_REMOVED lines=46> */
[----:B------:R-:W-:Y:S01]  /*6980*/  UIADD3 UR16, UR7, 0x6, URZ ;  /* 0x0000000607107890 */ /* 0x000fe2000fffe03f */
[----:B------:R-:W-:-:S02]  /*6990*/  UMOV UR17, 0x40000040 ;  /* 0x4000004000117882 */ /* 0x000fc40000000000 */
        /* <DEDUP_REMOVED lines=32> */
[----:B------:R-:W-:Y:S01]  /*6ba0*/  UIADD3 UR18, UR6, 0x6, URZ ;  /* 0x0000000606127890 */ /* 0x000fe2000fffe03f */
        /* <DEDUP_REMOVED lines=10> */
[----:B------:R-:W-:Y:S01]  /*6c50*/  UMOV UR19, 0x40000040 ;  /* 0x4000004000137882 */ /* 0x000fe20000000000 */
[----:B------:R-:W-:Y:S01]  /*6c60*/  UIADD3 UR26, UR6, 0x386, URZ ;  /* 0x00000386061a7890 */ /* 0x000fe2000fffe03f */
        /* <DEDUP_REMOVED lines=43> */
[----:B------:R-:W-:-:S02]  /*6f20*/  ULDC UR60, c[0x0][0x50c] ;  /* 0x00014300003c7ab9 */ /* 0x000fc40000000800 */
[----:B------:R-:W-:Y:S01]  /*6f30*/  QGMMA.64x16x32.F32.E4M3.E4M3 R48, gdesc[UR36], R48 ;  /* 0x00200000243079f3 */ /* 0x000fe20008700830 */
[----:B------:R-:W-:-:S03]  /*6f40*/  UISETP.NE.AND UP0, UPT, UR59, UR60, UPT ;  /* 0x0000003c3b00728c */ /* 0x000fc6000bf05270 */
        /* <DEDUP_REMOVED lines=30> */
[----:B------:R-:W-:-:S03]  /*7130*/  USEL UR6, URZ, 0x1, UP0 ;  /* 0x000000013f067887 */ /* 0x000fc60008000000 */
[----:B------:R-:W-:Y:S03]  /*7140*/  QGMMA.64x16x32.F32.E4M3.E4M3 R136, gdesc[UR8], R136 ;  /* 0x00200000088879f3 */ /* 0x000fe60008700888 */
[----:B------:R-:W-:Y:S01]  /*7150*/  ISETP.NE.AND P0, PT, RZ, UR6, PT ;  /* 0x00000006ff007c0c */ /* 0x000fe2000bf05270 */
[----:B------:R-:W-:Y:S04]  /*7160*/  QGMMA.64x16x32.F32.E4M3.E4M3 R152, gdesc[UR28], R152 ;  /* 0x002000001c9879f3 */ /* 0x000fe80008700898 */
[----:B------:R-:W-:Y:S04]  /*7170*/  QGMMA.64x16x32.F32.E4M3.E4M3 R168, gdesc[UR20], R168 ;  /* 0x0020000014a879f3 */ /* 0x000fe800087008a8 */
[----:B------:R-:W-:Y:S03]  /*7180*/  QGMMA.64x16x32.F32.E4M3.E4M3 R184, gdesc[UR16], R184, gsb0 ;  /* 0x0020000010b879f3 */ /* 0x000fe600080008b8 */
[----:B------:R-:W-:-:S02]  /*7190*/  WARPGROUP.DEPBAR.LE gsb0, 0x1 ;  /* 0x00008000000079c5 */ /* 0x000fc40000010100 */
[----:B------:R-:W-:Y:S05]  /*71a0*/  @!P0 BRA `(.L_x_24) ;  /* 0x0000001c00308947 */ /* 0x000fea0003800000 */
[----:B------:R-:W-:Y:S02]  /*71b0*/  WARPGROUP.DEPBAR.LE gsb0, 0x0 ;  /* 0x00008000000079c5 */ /* 0x000fe40000010000 */
[----:B------:R-:W-:-:S01]  /*71c0*/  FADD R227, R193, R227 ;  /* 0x000000e3c1e37221 */ /* 0x000fc20000000000 */
[----:B------:R-:W-:Y:S01]  /*71d0*/  FADD R226, R194, R226 ;  /* 0x000000e2c2e27221 */ /* 0x000fe20000000000 */
[----:B------:R-:W-:-:S01]  /*71e0*/  FADD R225, R195, R225 ;  /* 0x000000e1c3e17221 */ /* 0x000fc20000000000 */
[----:B------:R-:W-:Y:S01]  /*71f0*/  FADD R224, R196, R224 ;  /* 0x000000e0c4e07221 */ /* 0x000fe20000000000 */
[----:B------:R-:W-:-:S01]  /*7200*/  FADD R223, R197, R223 ;  /* 0x000000dfc5df7221 */ /* 0x000fc20000000000 */
[----:B------:R4:W-:Y:S01]  /*7210*/  STL [R1+0x218], R227 ;  /* 0x000218e301007387 */ /* 0x0009e20000100800 */
[----:B------:R-:W-:-:S01]  /*7220*/  FADD R222, R198, R222 ;  /* 0x000000dec6de7221 */ /* 0x000fc20000000000 */
[----:B------:R-:W-:Y:S01]  /*7230*/  FADD R221, R199, R221 ;  /* 0x000000ddc7dd7221 */ /* 0x000fe20000000000 */
[----:B------:R-:W-:-:S01]  /*7240*/  FADD R220, R184, R220 ;  /* 0x000000dcb8dc7221 */ /* 0x000fc20000000000 */
[----:B------:R-:W-:Y:S01]  /*7250*/  FADD R219, R185, R219 ;  /* 0x000000dbb9db7221 */ /* 0x000fe20000000000 */
[----:B------:R-:W-:-:S01]  /*7260*/  FADD R218, R186, R218 ;  /* 0x000000dabada7221 */ /* 0x000fc20000000000 */
[----:B------:R-:W-:Y:S01]  /*7270*/  FADD R217, R187, R217 ;  /* 0x000000d9bbd97221 */ /* 0x000fe20000000000 */
[----:B------:R-:W-:-:S01]  /*7280*/  FADD R216, R188, R216 ;  /* 0x000000d8bcd87221 */ /* 0x000fc20000000000 */
[----:B------:R-:W-:Y:S01]  /*7290*/  FADD R215, R189, R215 ;  /* 0x000000d7bdd77221 */ /* 0x000fe20000000000 */
[----:B------:R-:W-:-:S01]  /*72a0*/  FADD R214, R190, R214 ;  /* 0x000000d6bed67221 */ /* 0x000fc20000000000 */
[----:B----4-:R-:W4:Y:S01]  /*72b0*/  LDL.LU R227, [R1+0x10] ;  /* 0x0000100001e37983 */ /* 0x010f220000300800 */
[----:B------:R-:W-:-:S01]  /*72c0*/  FADD R213, R191, R213 ;  /* 0x000000d5bfd57221 */ /* 0x000fc20000000000 */
[----:B------:R-:W-:Y:S01]  /*72d0*/  FADD R212, R176, R212 ;  /* 0x000000d4b0d47221 */ /* 0x000fe20000000000 */
[----:B------:R-:W-:-:S01]  /*72e0*/  FADD R211, R177, R211 ;  /* 0x000000d3b1d37221 */ /* 0x000fc20000000000 */
[----:B------:R0:W-:Y:S01]  /*72f0*/  STL [R1+0x21c], R226 ;  /* 0x00021ce201007387 */ /* 0x0001e20000100800 */
[----:B------:R-:W-:-:S03]  /*7300*/  FADD R228, R192, R228 ;  /* 0x000000e4c0e47221 */ /* 0x000fc60000000000 */
[----:B0-----:R-:W2:Y:S04]  /*7310*/  LDL.LU R226, [R1+0xc] ;  /* 0x00000c0001e27983 */ /* 0x001ea80000300800 */
[----:B------:R0:W-:Y:S04]  /*7320*/  STL [R1+0x220], R225 ;  /* 0x000220e101007387 */ /* 0x0001e80000100800 */
[----:B0-----:R-:W3:Y:S04]  /*7330*/  LDL.LU R225, [R1+0x8] ;  /* 0x0000080001e17983 */ /* 0x001ee80000300800 */
[----:B------:R0:W-:Y:S04]  /*7340*/  STL [R1+0x224], R224 ;  /* 0x000224e001007387 */ /* 0x0001e80000100800 */
[----:B0-----:R-:W3:Y:S04]  /*7350*/  LDL.LU R224, [R1+0x4] ;  /* 0x0000040001e07983 */ /* 0x001ee80000300800 */
[----:B------:R0:W-:Y:S04]  /*7360*/  STL [R1+0x228], R223 ;  /* 0x000228df01007387 */ /* 0x0001e80000100800 */
[----:B0-----:R-:W3:Y:S04]  /*7370*/  LDL.LU R223, [R1] ;  /* 0x0000000001df7983 */ /* 0x001ee80000300800 */
[----:B------:R-:W-:Y:S04]  /*7380*/  STL [R1+0x22c], R222 ;  /* 0x00022cde01007387 */ /* 0x000fe80000100800 */
        /* <DEDUP_REMOVED lines=10> */
[----:B------:R-:W-:Y:S01]  /*7430*/  STL [R1+0x258], R211 ;  /* 0x000258d301007387 */ /* 0x000fe20000100800 */
[----:B----4-:R-:W-:-:S01]  /*7440*/  FADD R227, R136, R227 ;  /* 0x000000e388e37221 */ /* 0x010fc20000000000 */
[----:B--2---:R-:W-:Y:S01]  /*7450*/  FADD R226, R151, R226 ;  /* 0x000000e297e27221 */ /* 0x004fe20000000000 */
[----:B---3--:R-:W-:-:S01]  /*7460*/  FADD R225, R150, R225 ;  /* 0x000000e196e17221 */ /* 0x008fc20000000000 */
[----:B------:R-:W-:Y:S01]  /*7470*/  FADD R224, R149, R224 ;  /* 0x000000e095e07221 */ /* 0x000fe20000000000 */
[----:B------:R-:W-:-:S05]  /*7480*/  FADD R223, R148, R223 ;  /* 0x000000df94df7221 */ /* 0x000fca0000000000 */
[----:B------:R-:W-:Y:S04]  /*7490*/  STL [R1], R223 ;  /* 0x000000df01007387 */ /* 0x000fe80000100800 */
[----:B------:R-:W-:Y:S04]  /*74a0*/  STL [R1+0x4], R224 ;  /* 0x000004e001007387 */ /* 0x000fe80000100800 */
[----:B------:R0:W-:Y:S04]  /*74b0*/  STL [R1+0x10], R227 ;  /* 0x000010e301007387 */ /* 0x0001e80000100800 */
[----:B------:R-:W-:Y:S04]  /*74c0*/  STL [R1+0x8], R225 ;  /* 0x000008e101007387 */ /* 0x000fe80000100800 */
[----:B0-----:R-:W2:Y:S04]  /*74d0*/  LDL.LU R227, [R1+0x14] ;  /* 0x0000140001e37983 */ /* 0x001ea80000300800 */
[----:B------:R0:W-:Y:S04]  /*74e0*/  STL [R1+0xc], R226 ;  /* 0x00000ce201007387 */ /* 0x0001e80000100800 */
[----:B0-----:R-:W3:Y:S04]  /*74f0*/  LDL.LU R226, [R1+0x18] ;  /* 0x0000180001e27983 */ /* 0x001ee80000300800 */
[----:B------:R-:W4:Y:S04]  /*7500*/  LDL.LU R225, [R1+0x1c] ;  /* 0x00001c0001e17983 */ /* 0x000f280000300800 */
        /* <DEDUP_REMOVED lines=13> */
[----:B------:R-:W4:Y:S01]  /*75e0*/  LDL.LU R211, [R1+0x54] ;  /* 0x0000540001d37983 */ /* 0x000f220000300800 */
[----:B--2---:R-:W-:-:S05]  /*75f0*/  FADD R227, R137, R227 ;  /* 0x000000e389e37221 */ /* 0x004fca0000000000 */
[----:B------:R0:W-:Y:S01]  /*7600*/  STL [R1+0x14], R227 ;  /* 0x000014e301007387 */ /* 0x0001e20000100800 */
[----:B---3--:R-:W-:-:S01]  /*7610*/  FADD R226, R138, R226 ;  /* 0x000000e28ae27221 */ /* 0x008fc20000000000 */
[----:B----4-:R-:W-:-:S04]  /*7620*/  FADD R225, R139, R225 ;  /* 0x000000e18be17221 */ /* 0x010fc80000000000 */
[----:B------:R2:W-:Y:S01]  /*7630*/  STL [R1+0x18], R226 ;  /* 0x000018e201007387 */ /* 0x0005e20000100800 */
[----:B------:R-:W-:-:S03]  /*7640*/  FADD R224, R140, R224 ;  /* 0x000000e08ce07221 */ /* 0x000fc60000000000 */
        /* <DEDUP_REMOVED lines=24> */
[----:B0-----:R-:W4:Y:S01]  /*77d0*/  LDL.LU R227, [R1+0x58] ;  /* 0x0000580001e37983 */ /* 0x001f220000300800 */
[----:B------:R-:W-:-:S03]  /*77e0*/  FADD R211, R121, R211 ;  /* 0x000000d379d37221 */ /* 0x000fc60000000000 */
[----:B------:R0:W-:Y:S04]  /*77f0*/  STL [R1+0x4c], R213 ;  /* 0x00004cd501007387 */ /* 0x0001e80000100800 */
[----:B--2---:R-:W2:Y:S04]  /*7800*/  LDL.LU R226, [R1+0x5c] ;  /* 0x00005c0001e27983 */ /* 0x004ea80000300800 */
[----:B------:R0:W-:Y:S04]  /*7810*/  STL [R1+0x50], R212 ;  /* 0x000050d401007387 */ /* 0x0001e80000100800 */
[----:B---3--:R-:W3:Y:S04]  /*7820*/  LDL.LU R225, [R1+0x60] ;  /* 0x0000600001e17983 */ /* 0x008ee80000300800 */
[----:B------:R0:W-:Y:S04]  /*7830*/  STL [R1+0x54], R211 ;  /* 0x000054d301007387 */ /* 0x0001e80000100800 */
[----:B----4-:R-:W4:Y:S04]  /*7840*/  LDL.LU R224, [R1+0x64] ;  /* 0x0000640001e07983 */ /* 0x010f280000300800 */
[----:B-1----:R-:W4:Y:S04]  /*7850*/  LDL.LU R223, [R1+0x68] ;  /* 0x0000680001df7983 */ /* 0x002f280000300800 */
        /* <DEDUP_REMOVED lines=9> */
[----:B0-----:R-:W4:Y:S04]  /*78f0*/  LDL.LU R213, [R1+0x90] ;  /* 0x0000900001d57983 */ /* 0x001f280000300800 */
[----:B------:R-:W4:Y:S04]  /*7900*/  LDL.LU R212, [R1+0x94] ;  /* 0x0000940001d47983 */ /* 0x000f280000300800 */
[----:B------:R-:W4:Y:S01]  /*7910*/  LDL.LU R211, [R1+0x98] ;  /* 0x0000980001d37983 */ /* 0x000f220000300800 */
[----:B------:R-:W-:-:S01]  /*7920*/  FADD R227, R122, R227 ;  /* 0x000000e37ae37221 */ /* 0x000fc20000000000 */
[----:B--2---:R-:W-:-:S04]  /*7930*/  FADD R226, R123, R226 ;  /* 0x000000e27be27221 */ /* 0x004fc80000000000 */
[----:B------:R0:W-:Y:S01]  /*7940*/  STL [R1+0x58], R227 ;  /* 0x000058e301007387 */ /* 0x0001e20000100800 */
[----:B---3--:R-:W-:-:S03]  /*7950*/  FADD R225, R124, R225 ;  /* 0x000000e17ce17221 */ /* 0x008fc60000000000 */
[----:B------:R1:W-:Y:S01]  /*7960*/  STL [R1+0x5c], R226 ;  /* 0x00005ce201007387 */ /* 0x0003e20000100800 */
[----:B----4-:R-:W-:-:S03]  /*7970*/  FADD R224, R125, R224 ;  /* 0x000000e07de07221 */ /* 0x010fc60000000000 */
        /* <DEDUP_REMOVED lines=27> */
[----:B-1----:R-:W4:Y:S04]  /*7b30*/  LDL.LU R226, [R1+0xa0] ;  /* 0x0000a00001e27983 */ /* 0x002f280000300800 */
[----:B------:R1:W-:Y:S04]  /*7b40*/  STL [R1+0x94], R212 ;  /* 0x000094d401007387 */ /* 0x0003e80000100800 */
[----:B--2---:R-:W2:Y:S04]  /*7b50*/  LDL.LU R225, [R1+0xa4] ;  /* 0x0000a40001e17983 */ /* 0x004ea80000300800 */
[----:B------:R1:W-:Y:S04]  /*7b60*/  STL [R1+0x98], R211 ;  /* 0x000098d301007387 */ /* 0x0003e80000100800 */
[----:B---3--:R-:W3:Y:S04]  /*7b70*/  LDL.LU R224, [R1+0xa8] ;  /* 0x0000a80001e07983 */ /* 0x008ee80000300800 */
[----:B----4-:R-:W4:Y:S04]  /*7b80*/  LDL.LU R223, [R1+0xac] ;  /* 0x0000ac0001df7983 */ /* 0x010f280000300800 */
        /* <DEDUP_REMOVED lines=10> */
[----:B-1----:R-:W4:Y:S04]  /*7c30*/  LDL.LU R212, [R1+0xd8] ;  /* 0x0000d80001d47983 */ /* 0x002f280000300800 */
[----:B------:R-:W4:Y:S01]  /*7c40*/  LDL.LU R211, [R1+0xdc] ;  /* 0x0000dc0001d37983 */ /* 0x000f220000300800 */
[----:B------:R-:W-:-:S01]  /*7c50*/  FADD R227, R107, R227 ;  /* 0x000000e36be37221 */ /* 0x000fc20000000000 */
[----:B------:R-:W-:-:S04]  /*7c60*/  FADD R226, R108, R226 ;  /* 0x000000e26ce27221 */ /* 0x000fc80000000000 */
[----:B------:R0:W-:Y:S01]  /*7c70*/  STL [R1+0x9c], R227 ;  /* 0x00009ce301007387 */ /* 0x0001e20000100800 */
[----:B--2---:R-:W-:-:S03]  /*7c80*/  FADD R225, R109, R225 ;  /* 0x000000e16de17221 */ /* 0x004fc60000000000 */
        /* <DEDUP_REMOVED lines=151> */
[----:B------:R-:W-:Y:S01]  /*8600*/  STL [R1+0x168], R227 ;  /* 0x000168e301007387 */ /* 0x000fe20000100800 */
[----:B--2---:R-:W-:-:S03]  /*8610*/  FADD R225, R48, R225 ;  /* 0x000000e130e17221 */ /* 0x004fc60000000000 */
[----:B------:R-:W-:Y:S01]  /*8620*/  STL [R1+0x16c], R226 ;  /* 0x00016ce201007387 */ /* 0x000fe20000100800 */
[----:B---3--:R-:W-:-:S03]  /*8630*/  FADD R224, R49, R224 ;  /* 0x000000e031e07221 */ /* 0x008fc60000000000 */
[----:B------:R-:W-:Y:S01]  /*8640*/  STL [R1+0x170], R225 ;  /* 0x000170e101007387 */ /* 0x000fe20000100800 */
[----:B----4-:R-:W-:-:S03]  /*8650*/  FADD R223, R50, R223 ;  /* 0x000000df32df7221 */ /* 0x010fc60000000000 */
[----:B------:R-:W-:Y:S01]  /*8660*/  STL [R1+0x174], R224 ;  /* 0x000174e001007387 */ /* 0x000fe20000100800 */
[----:B------:R-:W-:-:S03]  /*8670*/  FADD R222, R51, R222 ;  /* 0x000000de33de7221 */ /* 0x000fc60000000000 */
        /* <DEDUP_REMOVED lines=19> */
[----:B------:R-:W-:-:S01]  /*87b0*/  FADD R212, R45, R212 ;  /* 0x000000d42dd47221 */ /* 0x000fc20000000000 */
[----:B------:R-:W-:-:S05]  /*87c0*/  FADD R211, R46, R211 ;  /* 0x000000d32ed37221 */ /* 0x000fca0000000000 */
        /* <DEDUP_REMOVED lines=22> */
[----:B---3--:R-:W-:-:S03]  /*8930*/  FADD R212, R32, R212 ;  /* 0x000000d420d47221 */ /* 0x008fc60000000000 */
[----:B0-----:R0:W5:Y:S01]  /*8940*/  LDL.LU R211, [R1+0x258] ;  /* 0x0002580001d37983 */ /* 0x0011620000300800 */
[----:B----4-:R-:W-:-:S03]  /*8950*/  FADD R213, R33, R213 ;  /* 0x000000d521d57221 */ /* 0x010fc60000000000 */
[----:B------:R1:W-:Y:S01]  /*8960*/  STL [R1+0x1b0], R212 ;  /* 0x0001b0d401007387 */ /* 0x0003e20000100800 */
[----:B------:R-:W-:-:S01]  /*8970*/  FADD R214, R34, R214 ;  /* 0x000000d622d67221 */ /* 0x000fc20000000000 */
[----:B------:R-:W-:Y:S02]  /*8980*/  FADD R215, R35, R215 ;  /* 0x000000d723d77221 */ /* 0x000fe40000000000 */
[----:B-1----:R0:W5:Y:S01]  /*8990*/  LDL.LU R212, [R1+0x254] ;  /* 0x0002540001d47983 */ /* 0x0021620000300800 */
[----:B------:R-:W-:-:S03]  /*89a0*/  FADD R216, R36, R216 ;  /* 0x000000d824d87221 */ /* 0x000fc60000000000 */
[----:B------:R1:W-:Y:S01]  /*89b0*/  STL [R1+0x1b4], R213 ;  /* 0x0001b4d501007387 */ /* 0x0003e20000100800 */
[----:B------:R-:W-:-:S01]  /*89c0*/  FADD R217, R37, R217 ;  /* 0x000000d925d97221 */ /* 0x000fc20000000000 */
[----:B------:R-:W-:Y:S02]  /*89d0*/  FADD R218, R38, R218 ;  /* 0x000000da26da7221 */ /* 0x000fe40000000000 */
[----:B-1----:R0:W5:Y:S04]  /*89e0*/  LDL.LU R213, [R1+0x250] ;  /* 0x0002500001d57983 */ /* 0x0021680000300800 */
[----:B------:R1:W-:Y:S01]  /*89f0*/  STL [R1+0x1b8], R214 ;  /* 0x0001b8d601007387 */ /* 0x0003e20000100800 */
[----:B------:R-:W-:-:S01]  /*8a00*/  FADD R219, R39, R219 ;  /* 0x000000db27db7221 */ /* 0x000fc20000000000 */
[----:B------:R-:W-:-:S02]  /*8a10*/  FADD R220, R24, R220 ;  /* 0x000000dc18dc7221 */ /* 0x000fc40000000000 */
[----:B-1----:R0:W5:Y:S04]  /*8a20*/  LDL.LU R214, [R1+0x24c] ;  /* 0x00024c0001d67983 */ /* 0x0021680000300800 */
[----:B------:R1:W-:Y:S01]  /*8a30*/  STL [R1+0x1bc], R215 ;  /* 0x0001bcd701007387 */ /* 0x0003e20000100800 */
[----:B------:R-:W-:-:S01]  /*8a40*/  FADD R221, R25, R221 ;  /* 0x000000dd19dd7221 */ /* 0x000fc20000000000 */
[----:B------:R-:W-:Y:S02]  /*8a50*/  FADD R222, R26, R222 ;  /* 0x000000de1ade7221 */ /* 0x000fe40000000000 */
[----:B-1----:R0:W5:Y:S04]  /*8a60*/  LDL.LU R215, [R1+0x248] ;  /* 0x0002480001d77983 */ /* 0x0021680000300800 */
[----:B------:R1:W-:Y:S01]  /*8a70*/  STL [R1+0x1c0], R216 ;  /* 0x0001c0d801007387 */ /* 0x0003e20000100800 */
[----:B------:R-:W-:-:S03]  /*8a80*/  FADD R223, R27, R223 ;  /* 0x000000df1bdf7221 */ /* 0x000fc60000000000 */
        /* <DEDUP_REMOVED lines=13> */
[----:B------:R1:W-:Y:S04]  /*8b60*/  STL [R1+0x1d4], R221 ;  /* 0x0001d4dd01007387 */ /* 0x0003e80000100800 */
        /* <DEDUP_REMOVED lines=12> */
[----:B-1----:R0:W5:Y:S01]  /*8c30*/  LDL.LU R227, [R1+0x218] ;  /* 0x0002180001e37983 */ /* 0x0021620000300800 */
        /* <DEDUP_REMOVED lines=33> */
[----:B-----5:R-:W-:Y:S01]  /*8e50*/  FADD R0, R147, R0 ;  /* 0x0000000093007221 */ /* 0x020fe20000000000 */
[----:B0-----:R-:W-:-:S06]  /*8e60*/  UMOV UR59, URZ ;  /* 0x0000003f003b7c82 */ /* 0x001fcc0008000000 */
.L_x_24:
[----:B------:R-:W-:Y:S05]  /*8e70*/  @!P1 BRA `(.L_x_25) ;  /* 0x0000000000049947 */ /* 0x000fea0003800000 */
[----:B------:R-:W-:Y:S01]  /*8e80*/  BPT.TRAP 0x1 ;  /* 0x000000040000795c */ /* 0x000fe20000300000 */
.L_x_25:
[----:B-----5:R4:W-:Y:S04]  /*8e90*/  STL [R1+0x218], R0 ;  /* 0x0002180001007387 */ /* 0x0209e80000100800 */
[----:B----4-:R-:W4:Y:S01]  /*8ea0*/  LDL R0, [R1+0x1f4] ;  /* 0x0001f40001007983 */ /* 0x010f220000100800 */
[----:B------:R-:W-:-:S04]  /*8eb0*/  ULEA UR7, UR56, UR58, 0x3 ;  /* 0x0000003a38077291 */ /* 0x000fc8000f8e183f */
[----:B------:R-:W-:-:S04]  /*8ec0*/  UIADD3 UR7, UR7, 0x20, URZ ;  /* 0x0000002007077890 */ /* 0x000fc8000fffe03f */
[----:B------:R-:W-:-:S09]  /*8ed0*/  UPRMT UR7, URZ, 0x654, UR7 ;  /* 0x000006543f077896 */ /* 0x000fd20008000007 */
[----:B------:R-:W-:Y:S01]  /*8ee0*/  SYNCS.ARRIVE.TRANS64.RED.A1T0 RZ, [UR7], RZ ;  /* 0x000000ffffff79a7 */ /* 0x000fe20008100407 */
[----:B----4-:R-:W-:Y:S02]  /*8ef0*/  R2UR UR8, R0 ;  /* 0x00000000000872ca */ /* 0x010fe400000e0000 */
[----:B------:R4:W5:Y:S11]  /*8f00*/  LDL.LU R0, [R1+0x218] ;  /* 0x0002180001007983 */ /* 0x0009760000300800 */
[----:B------:R-:W-:-:S06]  /*8f10*/  UISETP.GT.U32.AND UP0, UPT, UR8, 0x1, UPT ;  /* 0x000000010800788c */ /* 0x000fcc000bf04070 */
[----:B------:R-:W-:-:S13]  /*8f20*/  PLOP3.LUT P0, PT, PT, PT, UP0, 0x80, 0x0 ;  /* 0x000000000000781c */ /* 0x000fda0003f0f008 */
[----:B----4-:R-:W-:Y:S05]  /*8f30*/  @P0 BRA `(.L_x_26) ;  /* 0x0000000000040947 */ /* 0x010fea0003800000 */
[----:B------:R-:W-:Y:S01]  /*8f40*/  BPT.TRAP 0x1 ;  /* 0x000000040000795c */ /* 0x000fe20000300000 */
.L_x_26:
[----:B------:R-:W-:Y:S02]  /*8f50*/  UISETP.GT.AND UP2, UPT, UR57, 0x1, UPT ;  /* 0x000000013900788c */ /* 0x000fe4000bf44270 */
[----:B------:R-:W-:Y:S02]  /*8f60*/  UIADD3 UR54, UR54, 0x1, URZ ;  /* 0x0000000136367890 */ /* 0x000fe4000fffe03f */
[----:B------:R-:W-:Y:S02]  /*8f70*/  UIADD3 UR56, UR56, 0x1, URZ ;  /* 0x0000000138387890 */ /* 0x000fe4000fffe03f */
[----:B------:R-:W-:Y:S01]  /*8f80*/  PLOP3.LUT P0, PT, PT, PT, UP2, 0x80, 0x0 ;  /* 0x000000000000781c */ /* 0x000fe20003f0f028 */
[----:B------:R-:W-:Y:S02]  /*8f90*/  UISETP.NE.AND UP0, UPT, UR54, 0x4, UPT ;  /* 0x000000043600788c */ /* 0x000fe4000bf05270 */
[----:B------:R-:W-:Y:S02]  /*8fa0*/  UIADD3 UR8, UR57, -0x1, URZ ;  /* 0xffffffff39087890 */ /* 0x000fe4000fffe03f */
[----:B------:R-:W-:-:S02]  /*8fb0*/  USEL UR7, URZ, 0x1, UP0 ;  /* 0x000000013f077887 */ /* 0x000fc40008000000 */
[----:B------:R-:W-:Y:S02]  /*8fc0*/  UISETP.NE.AND UP1, UPT, UR56, 0x4, UPT ;  /* 0x000000043800788c */ /* 0x000fe4000bf25270 */
[----:B------:R-:W-:Y:S02]  /*8fd0*/  ULOP3.LUT UR55, UR55, UR7, URZ, 0x3c, !UPT ;  /* 0x0000000737377292 */ /* 0x000fe4000f8e3c3f */
[----:B------:R-:W-:Y:S02]  /*8fe0*/  USEL UR54, UR54, URZ, UP0 ;  /* 0x0000003f36367287 */ /* 0x000fe40008000000 */
[----:B------:R-:W-:Y:S01]  /*8ff0*/  USEL UR56, UR56, URZ, UP1 ;  /* 0x0000003f38387287 */ /* 0x000fe20008800000 */
[----:B------:R-:W-:Y:S01]  /*9000*/  UMOV UR7, 0x1 ;  /* 0x0000000100077882 */ /* 0x000fe20000000000 */
[----:B------:R-:W-:Y:S01]  /*9010*/  UMOV UR57, UR8 ;  /* 0x0000000800397c82 */ /* 0x000fe20008000000 */
[----:B------:R-:W-:Y:S09]  /*9020*/  @P0 BRA `(.L_x_27) ;  /* 0xffffffc800200947 */ /* 0x000ff2000383ffff */
.L_x_19:
[----:B------:R-:W-:-:S04]  /*9030*/  UISETP.NE.AND UP0, UPT, UR59, URZ, UPT ;  /* 0x0000003f3b00728c */ /* 0x000fc8000bf05270 */
[----:B------:R-:W-:-:S06]  /*9040*/  USEL UR6, URZ, 0x1, !UP0 ;  /* 0x000000013f067887 */ /* 0x000fcc000c000000 */
[----:B------:R-:W-:-:S13]  /*9050*/  ISETP.NE.AND P0, PT, RZ, UR6, PT ;  /* 0x00000006ff007c0c */ /* 0x000fda000bf05270 */
[----:B------:R-:W-:Y:S05]  /*9060*/  @!P0 BRA `(.L_x_28) ;  /* 0x0000001c009c8947 */ /* 0x000fea0003800000 */
[----:B------:R-:W-:Y:S02]  /*9070*/  WARPGROUP.DEPBAR.LE gsb0, 0x0 ;  /* 0x00008000000079c5 */ /* 0x000fe40000010000 */
[----:B------:R-:W-:Y:S01]  /*9080*/  FADD R227, R193, R227 ;  /* 0x000000e3c1e37221 */ /* 0x000fe20000000000 */
[----:B------:R-:W-:Y:S01]  /*9090*/  FADD R226, R194, R226 ;  /* 0x000000e2c2e27221 */ /* 0x000fe20000000000 */
[----:B------:R-:W-:Y:S01]  /*90a0*/  FADD R225, R195, R225 ;  /* 0x000000e1c3e17221 */ /* 0x000fe20000000000 */
[----:B------:R-:W-:Y:S01]  /*90b0*/  FADD R224, R196, R224 ;  /* 0x000000e0c4e07221 */ /* 0x000fe20000000000 */
[----:B------:R-:W-:Y:S01]  /*90c0*/  FADD R223, R197, R223 ;  /* 0x000000dfc5df7221 */ /* 0x000fe20000000000 */
[----:B------:R4:W-:Y:S01]  /*90d0*/  STL [R1+0x218], R227 ;  /* 0x000218e301007387 */ /* 0x0009e20000100800 */
[----:B------:R-:W-:Y:S01]  /*90e0*/  FADD R222, R198, R222 ;  /* 0x000000dec6de7221 */ /* 0x000fe20000000000 */
        /* <DEDUP_REMOVED lines=8> */
[----:B----4-:R-:W4:Y:S01]  /*9170*/  LDL.LU R227, [R1+0x78] ;  /* 0x0000780001e37983 */ /* 0x010f220000300800 */
        /* <DEDUP_REMOVED lines=13> */
[----:B0-----:R-:W2:Y:S01]  /*9250*/  LDL.LU R226, [R1+0x74] ;  /* 0x0000740001e27983 */ /* 0x001ea20000300800 */
[----:B------:R-:W-:Y:S01]  /*9260*/  FADD R201, R171, R201 ;  /* 0x000000c9abc97221 */ /* 0x000fe20000000000 */
[----:B------:R-:W-:Y:S01]  /*9270*/  FADD R200, R172, R200 ;  /* 0x000000c8acc87221 */ /* 0x000fe20000000000 */
[----:B------:R-:W-:Y:S01]  /*9280*/  FADD R23, R173, R23 ;  /* 0x00000017ad177221 */ /* 0x000fe20000000000 */
[----:B------:R0:W-:Y:S01]  /*9290*/  STL [R1+0x220], R225 ;  /* 0x000220e101007387 */ /* 0x0001e20000100800 */
[----:B------:R-:W-:Y:S01]  /*92a0*/  FADD R22, R174, R22 ;  /* 0x00000016ae167221 */ /* 0x000fe20000000000 */
[----:B------:R-:W-:Y:S01]  /*92b0*/  FADD R21, R175, R21 ;  /* 0x00000015af157221 */ /* 0x000fe20000000000 */
[----:B------:R-:W-:Y:S01]  /*92c0*/  FADD R228, R192, R228 ;  /* 0x000000e4c0e47221 */ /* 0x000fe20000000000 */
[----:B0-----:R-:W3:Y:S04]  /*92d0*/  LDL.LU R225, [R1+0x70] ;  /* 0x0000700001e17983 */ /* 0x001ee80000300800 */
[----:B------:R0:W-:Y:S04]  /*92e0*/  STL [R1+0x224], R224 ;  /* 0x000224e001007387 */ /* 0x0001e80000100800 */
[----:B0-----:R-:W4:Y:S04]  /*92f0*/  LDL.LU R224, [R1+0x6c] ;  /* 0x00006c0001e07983 */ /* 0x001f280000300800 */
[----:B------:R0:W-:Y:S04]  /*9300*/  STL [R1+0x228], R223 ;  /* 0x000228df01007387 */ /* 0x0001e80000100800 */
[----:B0-----:R-:W2:Y:S04]  /*9310*/  LDL.LU R223, [R1+0x68] ;  /* 0x0000680001df7983 */ /* 0x001ea80000300800 */
[----:B------:R0:W-:Y:S04]  /*9320*/  STL [R1+0x22c], R222 ;  /* 0x00022cde01007387 */ /* 0x0001e80000100800 */
        /* <DEDUP_REMOVED lines=50> */
[----:B0-----:R-:W4:Y:S01]  /*9650*/  LDL.LU R21, [R1] ;  /* 0x0000000001157983 */ /* 0x001f220000300800 */
[----:B---3--:R-:W-:Y:S01]  /*9660*/  FADD R219, R122, R219 ;  /* 0x000000db7adb7221 */ /* 0x008fe20000000000 */
[----:B--2---:R-:W-:Y:S01]  /*9670*/  FADD R220, R123, R220 ;  /* 0x000000dc7bdc7221 */ /* 0x004fe20000000000 */
[----:B----4-:R-:W-:Y:S01]  /*9680*/  FADD R221, R124, R221 ;  /* 0x000000dd7cdd7221 */ /* 0x010fe20000000000 */
        /* <DEDUP_REMOVED lines=26> */
[----:B------:R-:W-:-:S05]  /*9830*/  FADD R21, R148, R21 ;  /* 0x0000001594157221 */ /* 0x000fca0000000000 */
[----:B------:R0:W-:Y:S04]  /*9840*/  STL [R1], R21 ;  /* 0x0000001501007387 */ /* 0x0001e80000100800 */
[----:B------:R2:W-:Y:S04]  /*9850*/  STL [R1+0x4], R22 ;  /* 0x0000041601007387 */ /* 0x0005e80000100800 */
        /* <DEDUP_REMOVED lines=22> */
[----:B------:R1:W-:Y:S01]  /*99c0*/  STL [R1+0x60], R221 ;  /* 0x000060dd01007387 */ /* 0x0003e20000100800 */
[----:B------:R-:W-:-:S03]  /*99d0*/  FADD R227, R114, R227 ;  /* 0x000000e372e37221 */ /* 0x000fc60000000000 */
[----:B------:R1:W-:Y:S04]  /*99e0*/  STL [R1+0x64], R222 ;  /* 0x000064de01007387 */ /* 0x0003e80000100800 */
[----:B------:R1:W-:Y:S04]  /*99f0*/  STL [R1+0x68], R223 ;  /* 0x000068df01007387 */ /* 0x0003e80000100800 */
[----:B------:R1:W-:Y:S04]  /*9a00*/  STL [R1+0x6c], R224 ;  /* 0x00006ce001007387 */ /* 0x0003e80000100800 */
[----:B0-----:R-:W4:Y:S04]  /*9a10*/  LDL.LU R21, [R1+0x7c] ;  /* 0x00007c0001157983 */ /* 0x001f280000300800 */
        /* <DEDUP_REMOVED lines=33> */
[----:B------:R-:W-:Y:S01]  /*9c30*/  FADD R21, R115, R21 ;  /* 0x0000001573157221 */ /* 0x000fe20000000000 */
        /* <DEDUP_REMOVED lines=92> */
[----:B------:R-:W-:Y:S01]  /*a200*/  FADD R21, R82, R21 ;  /* 0x0000001552157221 */ /* 0x000fe20000000000 */
        /* <DEDUP_REMOVED lines=92> */
[----:B------:R-:W-:-:S05]  /*a7d0*/  FADD R21, R49, R21 ;  /* 0x0000001531157221 */ /* 0x000fca0000000000 */
[----:B------:R0:W-:Y:S01]  /*a7e0*/  STL [R1+0x174], R21 ;  /* 0x0001741501007387 */ /* 0x0001e20000100800 */
[----:B------:R-:W-:-:S03]  /*a7f0*/  FADD R22, R50, R22 ;  /* 0x0000001632167221 */ /* 0x000fc60000000000 */
[----:B0-----:R0:W5:Y:S01]  /*a800*/  LDL.LU R21, [R1+0x290] ;  /* 0x0002900001157983 */ /* 0x0011620000300800 */
[----:B--2---:R-:W-:-:S03]  /*a810*/  FADD R23, R51, R23 ;  /* 0x0000001733177221 */ /* 0x004fc60000000000 */
[----:B------:R1:W-:Y:S01]  /*a820*/  STL [R1+0x178], R22 ;  /* 0x0001781601007387 */ /* 0x0003e20000100800 */
[----:B---3--:R-:W-:Y:S01]  /*a830*/  FADD R200, R52, R200 ;  /* 0x000000c834c87221 */ /* 0x008fe20000000000 */
[----:B----4-:R-:W-:Y:S02]  /*a840*/  FADD R201, R53, R201 ;  /* 0x000000c935c97221 */ /* 0x010fe40000000000 */
[----:B-1----:R0:W5:Y:S01]  /*a850*/  LDL.LU R22, [R1+0x28c] ;  /* 0x00028c0001167983 */ /* 0x0021620000300800 */
[----:B------:R-:W-:-:S03]  /*a860*/  FADD R202, R54, R202 ;  /* 0x000000ca36ca7221 */ /* 0x000fc60000000000 */
[----:B------:R1:W-:Y:S01]  /*a870*/  STL [R1+0x17c], R23 ;  /* 0x00017c1701007387 */ /* 0x0003e20000100800 */
[----:B------:R-:W-:-:S03]  /*a880*/  FADD R203, R55, R203 ;  /* 0x000000cb37cb7221 */ /* 0x000fc60000000000 */
[----:B-1----:R0:W5:Y:S01]  /*a890*/  LDL.LU R23, [R1+0x288] ;  /* 0x0002880001177983 */ /* 0x0021620000300800 */
[----:B------:R-:W-:-:S03]  /*a8a0*/  FADD R204, R40, R204 ;  /* 0x000000cc28cc7221 */ /* 0x000fc60000000000 */
[----:B------:R1:W-:Y:S01]  /*a8b0*/  STL [R1+0x180], R200 ;  /* 0x000180c801007387 */ /* 0x0003e20000100800 */
[----:B------:R-:W-:Y:S01]  /*a8c0*/  FADD R205, R41, R205 ;  /* 0x000000cd29cd7221 */ /* 0x000fe20000000000 */
[----:B------:R-:W-:Y:S02]  /*a8d0*/  FADD R206, R42, R206 ;  /* 0x000000ce2ace7221 */ /* 0x000fe40000000000 */
[----:B-1----:R0:W5:Y:S04]  /*a8e0*/  LDL.LU R200, [R1+0x284] ;  /* 0x0002840001c87983 */ /* 0x0021680000300800 */
[----:B------:R1:W-:Y:S01]  /*a8f0*/  STL [R1+0x184], R201 ;  /* 0x000184c901007387 */ /* 0x0003e20000100800 */
[----:B------:R-:W-:Y:S01]  /*a900*/  FADD R207, R43, R207 ;  /* 0x000000cf2bcf7221 */ /* 0x000fe20000000000 */
[----:B------:R-:W-:-:S02]  /*a910*/  FADD R208, R44, R208 ;  /* 0x000000d02cd07221 */ /* 0x000fc40000000000 */
        /* <DEDUP_REMOVED lines=91> */
[----:B0----5:R-:W-:-:S07]  /*aed0*/  FADD R0, R147, R0 ;  /* 0x0000000093007221 */ /* 0x021fce0000000000 */
.L_x_28:
[----:B------:R-:W-:Y:S02]  /*aee0*/  WARPGROUP.DEPBAR.LE gsb0, 0x0 ;  /* 0x00008000000079c5 */ /* 0x000fe40000010000 */
[----:B------:R-:W4:Y:S02]  /*aef0*/  LDC R24, c[0x0][0x28c] ;  /* 0x0000a300ff187b82 */ /* 0x000f240000000800 */
[----:B----4-:R-:W-:-:S13]  /*af00*/  ISETP.GE.AND P0, PT, R24, 0x1, PT ;  /* 0x000000011800780c */ /* 0x010fda0003f06270 */
[----:B------:R-:W-:Y:S05]  /*af10*/  @!P0 BRA `(.L_x_29) ;  /* 0x0000000000808947 */ /* 0x000fea0003800000 */
[----:B-----5:R4:W-:Y:S04]  /*af20*/  STL [R1+0x218], R0 ;  /* 0x0002180001007387 */ /* 0x0209e80000100800 */
[----:B----4-:R-:W4:Y:S02]  /*af30*/  LDL R0, [R1+0x1f0] ;  /* 0x0001f00001007983 */ /* 0x010f240000100800 */
[----:B----4-:R-:W-:Y:S02]  /*af40*/  R2UR UR6, R0 ;  /* 0x00000000000672ca */ /* 0x010fe400000e0000 */
[----:B------:R4:W5:Y:S11]  /*af50*/  LDL.LU R0, [R1+0x218] ;  /* 0x0002180001007983 */ /* 0x0009760000300800 */
[----:B------:R-:W-:-:S06]  /*af60*/  UISETP.NE.AND UP0, UPT, UR6, 0x3, UPT ;  /* 0x000000030600788c */ /* 0x000fcc000bf05270 */
[----:B------:R-:W-:-:S13]  /*af70*/  PLOP3.LUT P0, PT, PT, PT, UP0, 0x80, 0x0 ;  /* 0x000000000000781c */ /* 0x000fda0003f0f008 */
[----:B----4-:R-:W-:Y:S05]  /*af80*/  @!P0 BRA `(.L_x_30) ;  /* 0x0000000000048947 */ /* 0x010fea0003800000 */
[----:B------:R-:W-:Y:S01]  /*af90*/  BPT.TRAP 0x1 ;  /* 0x000000040000795c */ /* 0x000fe20000300000 */
.L_x_30:
[----:B------:R4:W-:Y:S04]  /*afa0*/  STL [R1+0x220], R3 ;  /* 0x0002200301007387 */ /* 0x0009e80000100800 */
[----:B----4-:R-:W4:Y:S04]  /*afb0*/  LDL R3, [R1+0x20c] ;  /* 0x00020c0001037983 */ /* 0x010f280000100800 */
[----:B------:R0:W-:Y:S04]  /*afc0*/  STL [R1+0x21c], R2 ;  /* 0x00021c0201007387 */ /* 0x0001e80000100800 */
[----:B0-----:R-:W2:Y:S04]  /*afd0*/  LDL R2, [R1+0x1fc] ;  /* 0x0001fc0001027983 */ /* 0x001ea80000100800 */
[----:B-----5:R0:W-:Y:S04]  /*afe0*/  STL [R1+0x218], R0 ;  /* 0x0002180001007387 */ /* 0x0201e80000100800 */
[----:B0-----:R-:W3:Y:S01]  /*aff0*/  LDL R0, [R1+0x1f4] ;  /* 0x0001f40001007983 */ /* 0x001ee20000100800 */
[----:B----4-:R-:W-:-:S03]  /*b000*/  R2UR UR9, R3 ;  /* 0x00000000030972ca */ /* 0x010fc600000e0000 */
[----:B------:R4:W5:Y:S01]  /*b010*/  LDL.LU R3, [R1+0x220] ;  /* 0x0002200001037983 */ /* 0x0009620000300800 */
[----:B--2---:R-:W-:-:S03]  /*b020*/  R2UR UR8, R2 ;  /* 0x00000000020872ca */ /* 0x004fc600000e0000 */
[----:B------:R4:W5:Y:S01]  /*b030*/  LDL.LU R2, [R1+0x21c] ;  /* 0x00021c0001027983 */ /* 0x0009620000300800 */
[----:B---3--:R-:W-:-:S03]  /*b040*/  R2UR UR7, R0 ;  /* 0x00000000000772ca */ /* 0x008fc600000e0000 */
[----:B------:R4:W5:Y:S02]  /*b050*/  LDL.LU R0, [R1+0x218] ;  /* 0x0002180001007983 */ /* 0x0009640000300800 */
[----:B------:R-:W-:-:S04]  /*b060*/  UISETP.LT.AND UP0, UPT, UR9, 0x1, UPT ;  /* 0x000000010900788c */ /* 0x000fc8000bf01270 */
[----:B------:R-:W-:-:S04]  /*b070*/  USEL UR6, UR9, 0x1, UP0 ;  /* 0x0000000109067887 */ /* 0x000fc80008000000 */
[----:B------:R-:W-:Y:S02]  /*b080*/  UIADD3 UR6, UR8, UR9, -UR6 ;  /* 0x0000000908067290 */ /* 0x000fe4000fffe806 */
[----:B------:R-:W-:Y:S02]  /*b090*/  UISETP.GT.U32.AND UP0, UPT, UR7, 0x1, UPT ;  /* 0x000000010700788c */ /* 0x000fe4000bf04070 */
[----:B------:R-:W-:-:S04]  /*b0a0*/  USHF.L.U32 UR6, UR6, 0x3, URZ ;  /* 0x0000000306067899 */ /* 0x000fc8000800063f */
[----:B------:R-:W-:Y:S01]  /*b0b0*/  ULOP3.LUT UR6, UR6, 0x18, URZ, 0xc0, !UPT ;  /* 0x0000001806067892 */ /* 0x000fe2000f8ec03f */
[----:B------:R-:W-:-:S03]  /*b0c0*/  PLOP3.LUT P0, PT, PT, PT, UP0, 0x80, 0x0 ;  /* 0x000000000000781c */ /* 0x000fc60003f0f008 */
[----:B------:R-:W-:-:S04]  /*b0d0*/  UIADD3 UR6, UR58, 0x20, UR6 ;  /* 0x000000203a067890 */ /* 0x000fc8000fffe006 */
[----:B------:R-:W-:-:S09]  /*b0e0*/  UPRMT UR6, URZ, 0x654, UR6 ;  /* 0x000006543f067896 */ /* 0x000fd20008000006 */
[----:B------:R-:W-:Y:S01]  /*b0f0*/  SYNCS.ARRIVE.TRANS64.RED.A1T0 RZ, [UR6], RZ ;  /* 0x000000ffffff79a7 */ /* 0x000fe20008100406 */
[----:B----4-:R-:W-:Y:S05]  /*b100*/  @P0 BRA `(.L_x_29) ;  /* 0x0000000000040947 */ /* 0x010fea0003800000 */
[----:B------:R-:W-:Y:S01]  /*b110*/  BPT.TRAP 0x1 ;  /* 0x000000040000795c */ /* 0x000fe20000300000 */
.L_x_29:
[----:B-----5:R4:W-:Y:S01]  /*b120*/  STL [R1+0x220], R3 ;  /* 0x0002200301007387 */ /* 0x0209e20000100800 */
[----:B------:R-:W0:Y:S01]  /*b130*/  LDC R28, c[0x0][0x288] ;  /* 0x0000a200ff1c7b82 */ /* 0x000e220000000800 */
[----:B------:R-:W-:Y:S02]  /*b140*/  ULDC UR6, c[0x0][0x284] ;  /* 0x0000a10000067ab9 */ /* 0x000fe40000000800 */
[----:B----4-:R-:W4:Y:S04]  /*b150*/  LDL.LU R3, [R1+0x210] ;  /* 0x0002100001037983 */ /* 0x010f280000300800 */
[----:B------:R1:W-:Y:S04]  /*b160*/  STL [R1+0x21c], R2 ;  /* 0x00021c0201007387 */ /* 0x0003e80000100800 */
[----:B-1----:R-:W2:Y:S04]  /*b170*/  LDL.LU R2, [R1+0x214] ;  /* 0x0002140001027983 */ /* 0x002ea80000300800 */
[----:B------:R1:W-:Y:S02]  /*b180*/  STL [R1+0x218], R0 ;  /* 0x0002180001007387 */ /* 0x0003e40000100800 */
[----:B-1----:R-:W1:Y:S02]  /*b190*/  S2R R0, SR_TID.X ;  /* 0x0000000000007919 */ /* 0x002e640000002100 */
[----:B-1----:R-:W-:-:S02]  /*b1a0*/  SHF.R.U32.HI R24, RZ, 0x2, R0 ;  /* 0x00000002ff187819 */ /* 0x002fc40000011600 */
[----:B------:R-:W-:Y:S02]  /*b1b0*/  LOP3.LUT R26, R0, 0x60, RZ, 0xc0, !PT ;  /* 0x00000060001a7812 */ /* 0x000fe400078ec0ff */
[----:B------:R-:W-:Y:S02]  /*b1c0*/  SHF.R.U32.HI R27, RZ, 0x7, R0 ;  /* 0x00000007ff1b7819 */ /* 0x000fe40000011600 */
[----:B------:R-:W-:Y:S02]  /*b1d0*/  LOP3.LUT R25, R24, 0x7, RZ, 0xc0, !PT ;  /* 0x0000000718197812 */ /* 0x000fe400078ec0ff */
[----:B------:R-:W-:Y:S02]  /*b1e0*/  SHF.R.U32.HI R26, RZ, 0x1, R26 ;  /* 0x00000001ff1a7819 */ /* 0x000fe4000001161a */
[----:B------:R-:W-:Y:S02]  /*b1f0*/  LOP3.LUT R24, R27, 0x1, RZ, 0xc0, !PT ;  /* 0x000000011b187812 */ /* 0x000fe400078ec0ff */
[----:B------:R-:W-:Y:S01]  /*b200*/  IADD3 R31, RZ, -R26, -R25 ;  /* 0x8000001aff1f7210 */ /* 0x000fe20007ffe819 */
[C---:B------:R-:W-:Y:S01]  /*b210*/  IMAD.SHL.U32 R32, R0.reuse, 0x2, RZ ;  /* 0x0000000200207824 */ /* 0x040fe200078e00ff */
[----:B------:R-:W-:Y:S01]  /*b220*/  LOP3.LUT R27, R0, 0x3, RZ, 0xc0, !PT ;  /* 0x00000003001b7812 */ /* 0x000fe200078ec0ff */
[----:B------:R-:W-:-:S02]  /*b230*/  IMAD.SHL.U32 R30, R24, 0x40, RZ ;  /* 0x00000040181e7824 */ /* 0x000fc400078e00ff */
[----:B------:R-:W-:Y:S02]  /*b240*/  IMAD R31, R24, -0x40, R31 ;  /* 0xffffffc0181f7824 */ /* 0x000fe400078e021f */
[----:B----4-:R-:W-:Y:S02]  /*b250*/  IMAD R29, R3, 0xb0, RZ ;  /* 0x000000b0031d7824 */ /* 0x010fe400078e02ff */
[----:B------:R1:W5:Y:S01]  /*b260*/  LDL.LU R3, [R1+0x220] ;  /* 0x0002200001037983 */ /* 0x0003620000300800 */
[----:B------:R-:W-:Y:S01]  /*b270*/  LOP3.LUT R45, R30, 0x40, R25, 0xe2, !PT ;  /* 0x000000401e2d7812 */ /* 0x000fe200078ee219 */
[----:B0-----:R-:W-:Y:S01]  /*b280*/  IMAD R44, R27, -0x2, R28 ;  /* 0xfffffffe1b2c7824 */ /* 0x001fe200078e021c */
[----:B------:R-:W-:Y:S01]  /*b290*/  ISETP.GE.AND P0, PT, R29, R28, PT ;  /* 0x0000001c1d00720c */ /* 0x000fe20003f06270 */
[C---:B--2---:R-:W-:Y:S02]  /*b2a0*/  IMAD.SHL.U32 R24, R2.reuse, 0x100, RZ ;  /* 0x0000010002187824 */ /* 0x044fe400078e00ff */
[----:B------:R-:W-:-:S02]  /*b2b0*/  IMAD.WIDE R38, R2, 0x100, RZ ;  /* 0x0000010002267825 */ /* 0x000fc400078e02ff */
[----:B------:R1:W5:Y:S04]  /*b2c0*/  LDL.LU R2, [R1+0x21c] ;  /* 0x00021c0001027983 */ /* 0x0003680000300800 */
[----:B------:R1:W5:Y:S01]  /*b2d0*/  LDL.LU R0, [R1+0x218] ;  /* 0x0002180001007983 */ /* 0x0003620000300800 */
[----:B------:R-:W-:Y:S01]  /*b2e0*/  ISETP.GE.OR P0, PT, R24, UR6, P0 ;  /* 0x0000000618007c0c */ /* 0x000fe20008706670 */
[----:B------:R-:W-:Y:S01]  /*b2f0*/  IMAD.IADD R44, R44, 0x1, -R29 ;  /* 0x000000012c2c7824 */ /* 0x000fe200078e0a1d */
[----:B------:R-:W-:Y:S01]  /*b300*/  IADD3 R43, -R24, UR6, R31 ;  /* 0x00000006182b7c10 */ /* 0x000fe2000fffe11f */
[----:B------:R-:W-:Y:S01]  /*b310*/  IMAD.MOV.U32 R42, RZ, RZ, -0x1 ;  /* 0xffffffffff2a7424 */ /* 0x000fe200078e00ff */
[----:B------:R-:W-:Y:S02]  /*b320*/  LOP3.LUT R45, R38, R45, R26, 0xfe, !PT ;  /* 0x0000002d262d7212 */ /* 0x000fe400078efe1a */
[----:B------:R-:W-:-:S07]  /*b330*/  LOP3.LUT R32, R29, 0x6, R32, 0xf8, !PT ;  /* 0x000000061d207812 */ /* 0x000fce00078ef820 */
[----:B-1----:R-:W-:Y:S05]  /*b340*/  @P0 BRA `(.L_x_31) ;  /* 0x000000cc00ec0947 */ /* 0x002fea0003800000 */
[----:B-----5:R0:W-:Y:S01]  /*b350*/  STL [R1+0x218], R0 ;  /* 0x0002180001007387 */ /* 0x0201e20000100800 */
[----:B------:R-:W1:Y:S01]  /*b360*/  LDC.64 R28, c[0x0][0x5c8] ;  /* 0x00017200ff1c7b82 */ /* 0x000e620000000a00 */
[----:B------:R-:W-:Y:S02]  /*b370*/  ULDC.64 UR8, c[0x0][0x5d0] ;  /* 0x0001740000087ab9 */ /* 0x000fe40000000a00 */
[----:B0-----:R-:W2:Y:S01]  /*b380*/  LDL R0, [R1+0x208] ;  /* 0x0002080001007983 */ /* 0x001ea20000100800 */
[----:B------:R-:W-:Y:S01]  /*b390*/  SHF.R.S32.HI R33, RZ, 0x1f, R32 ;  /* 0x0000001fff217819 */ /* 0x000fe20000011420 */
[----:B------:R-:W-:Y:S02]  /*b3a0*/  IMAD.U32 R27, RZ, RZ, UR8 ;  /* 0x00000008ff1b7e24 */ /* 0x000fe4000f8e00ff */
[----:B-1----:R-:W-:-:S04]  /*b3b0*/  IMAD R24, R39, R28, RZ ;  /* 0x0000001c27187224 */ /* 0x002fc800078e02ff */
[----:B------:R-:W-:Y:S01]  /*b3c0*/  IMAD R25, R45, R29, R24 ;  /* 0x0000001d2d197224 */ /* 0x000fe200078e0218 */
[----:B--2---:R-:W-:Y:S02]  /*b3d0*/  R2UR UR10, R0 ;  /* 0x00000000000a72ca */ /* 0x004fe400000e0000 */
[----:B------:R0:W5:Y:S01]  /*b3e0*/  LDL.LU R0, [R1+0x218] ;  /* 0x0002180001007983 */ /* 0x0001620000300800 */
[C---:B------:R-:W-:Y:S01]  /*b3f0*/  IMAD.SHL.U32 R35, R28.reuse, 0x8, RZ ;  /* 0x000000081c237824 */ /* 0x040fe200078e00ff */
[----:B------:R-:W-:Y:S01]  /*b400*/  SHF.L.U64.HI R34, R28, 0x3, R29 ;  /* 0x000000031c227819 */ /* 0x000fe2000001021d */
[----:B------:R-:W-:Y:S08]  /*b410*/  BSSY B0, `(.L_x_31) ;  /* 0x0000cee000007945 */ /* 0x000ff00003800000 */
[----:B------:R-:W-:-:S02]  /*b420*/  USHF.R.S32.HI UR7, URZ, 0x1f, UR10 ;  /* 0x0000001f3f077899 */ /* 0x000fc4000801140a */
[----:B------:R-:W-:Y:S02]  /*b430*/  IMAD.WIDE.U32 R26, R27, UR10, R32 ;  /* 0x0000000a1b1a7c25 */ /* 0x000fe4000f8e0020 */
[----:B------:R-:W-:-:S04]  /*b440*/  UIMAD UR6, UR7, UR8, URZ ;  /* 0x00000008070672a4 */ /* 0x000fc8000f8e023f */
[----:B------:R-:W-:-:S03]  /*b450*/  UIMAD UR6, UR10, UR9, UR6 ;  /* 0x000000090a0672a4 */ /* 0x000fc6000f8e0206 */
[----:B------:R-:W-:-:S03]  /*b460*/  ULDC.64 UR8, c[0x0][0x5c0] ;  /* 0x0001700000087ab9 */ /* 0x000fc60000000a00 */
[----:B------:R-:W-:Y:S02]  /*b470*/  VIADD R27, R27, UR6 ;  /* 0x000000061b1b7c36 */ /* 0x000fe40008000000 */
[----:B------:R-:W-:-:S04]  /*b480*/  IMAD.WIDE.U32 R26, R45, R28, R26 ;  /* 0x0000001c2d1a7225 */ /* 0x000fc800078e001a */
[----:B------:R-:W-:Y:S01]  /*b490*/  IMAD.IADD R27, R27, 0x1, R25 ;  /* 0x000000011b1b7824 */ /* 0x000fe200078e0219 */
[----:B------:R-:W-:Y:S02]  /*b4a0*/  IADD3 R24, P2, R26, UR8, RZ ;  /* 0x000000081a187c10 */ /* 0x000fe4000ff5e0ff */
[C---:B------:R-:W-:Y:S02]  /*b4b0*/  LEA R30, P3, R28.reuse, R26, 0x7 ;  /* 0x0000001a1c1e7211 */ /* 0x040fe400078638ff */
[----:B------:R-:W-:Y:S02]  /*b4c0*/  IADD3.X R25, R27, UR9, RZ, P2, !PT ;  /* 0x000000091b197c10 */ /* 0x000fe400097fe4ff */
[----:B------:R-:W-:Y:S02]  /*b4d0*/  FSETP.NEU.AND P2, PT, RZ, UR5, PT ;  /* 0x00000005ff007c0b */ /* 0x000fe4000bf4d000 */
[----:B------:R-:W-:Y:S02]  /*b4e0*/  LEA.HI.X R31, R28, R27, R29, 0x7, P3 ;  /* 0x0000001b1c1f7211 */ /* 0x000fe400018f3c1d */
[----:B------:R-:W-:-:S02]  /*b4f0*/  IADD3 R28, P3, R30, UR8, RZ ;  /* 0x000000081e1c7c10 */ /* 0x000fc4000ff7e0ff */
[--C-:B------:R-:W-:Y:S02]  /*b500*/  IADD3 R26, P1, P0, R26, UR8, R35.reuse ;  /* 0x000000081a1a7c10 */ /* 0x100fe4000f83e023 */
[----:B------:R-:W-:Y:S02]  /*b510*/  IADD3 R30, P5, P6, R30, UR8, R35 ;  /* 0x000000081e1e7c10 */ /* 0x000fe4000febe023 */
[----:B------:R-:W-:Y:S02]  /*b520*/  IADD3.X R29, R31, UR9, RZ, P3, !PT ;  /* 0x000000091f1d7c10 */ /* 0x000fe40009ffe4ff */
[--C-:B------:R-:W-:Y:S02]  /*b530*/  IADD3.X R27, R27, UR9, R34.reuse, P1, P0 ;  /* 0x000000091b1b7c10 */ /* 0x100fe40008fe0422 */
[----:B------:R-:W-:Y:S01]  /*b540*/  IADD3.X R31, R31, UR9, R34, P5, P6 ;  /* 0x000000091f1f7c10 */ /* 0x000fe2000afec422 */
[----:B0-----:R-:W-:Y:S06]  /*b550*/  @!P2 BRA `(.L_x_32) ;  /* 0x000000980064a947 */ /* 0x001fec0003800000 */
[----:B-----5:R0:W-:Y:S01]  /*b560*/  STL [R1+0x218], R0 ;  /* 0x0002180001007387 */ /* 0x0201e20000100800 */
[----:B------:R-:W-:-:S03]  /*b570*/  ULDC.64 UR8, c[0x0][0x5b8] ;  /* 0x00016e0000087ab9 */ /* 0x000fc60000000a00 */
[----:B0-----:R-:W2:Y:S01]  /*b580*/  LDL.LU R0, [R1+0x208] ;  /* 0x0002080001007983 */ /* 0x001ea20000300800 */
[----:B------:R-:W-:Y:S02]  /*b590*/  UIMAD UR6, UR7, UR8, URZ ;  /* 0x00000008070672a4 */ /* 0x000fe4000f8e023f */
[----:B------:R-:W-:Y:S01]  /*b5a0*/  IMAD.U32 R35, RZ, RZ, UR8 ;  /* 0x00000008ff237e24 */ /* 0x000fe2000f8e00ff */
[----:B------:R-:W-:-:S04]  /*b5b0*/  ISETP.GE.AND P3, PT, R43, 0x1, PT ;  /* 0x000000012b00780c */ /* 0x000fc80003f66270 */
[----:B------:R-:W-:Y:S02]  /*b5c0*/  ISETP.LT.OR P1, PT, R44, 0x1, !P3 ;  /* 0x000000012c00780c */ /* 0x000fe40005f21670 */
[----:B--2---:R-:W-:Y:S02]  /*b5d0*/  R2UR UR10, R0 ;  /* 0x00000000000a72ca */ /* 0x004fe400000e0000 */
[----:B------:R0:W5:Y:S01]  /*b5e0*/  LDL.LU R0, [R1+0x218] ;  /* 0x0002180001007983 */ /* 0x0001620000300800 */
[----:B------:R-:W-:Y:S10]  /*b5f0*/  BSSY B1, `(.L_x_33) ;  /* 0x000000f000017945 */ /* 0x000ff40003800000 */
[----:B------:R-:W-:-:S02]  /*b600*/  UIMAD UR6, UR10, UR9, UR6 ;  /* 0x000000090a0672a4 */ /* 0x000fc4000f8e0206 */
[----:B------:R-:W-:Y:S01]  /*b610*/  IMAD.WIDE.U32 R32, R35, UR10, R32 ;  /* 0x0000000a23207c25 */ /* 0x000fe2000f8e0020 */
[----:B------:R-:W-:-:S03]  /*b620*/  ULDC.64 UR8, c[0x0][0x5a8] ;  /* 0x00016a0000087ab9 */ /* 0x000fc60000000a00 */
[----:B------:R-:W-:Y:S02]  /*b630*/  IMAD.MOV.U32 R40, RZ, RZ, R32 ;  /* 0x000000ffff287224 */ /* 0x000fe400078e0020 */
[----:B------:R-:W-:Y:S01]  /*b640*/  VIADD R41, R33, UR6 ;  /* 0x0000000621297c36 */ /* 0x000fe20008000000 */
[----:B------:R-:W-:Y:S02]  /*b650*/  ULDC.64 UR6, c[0x0][0x5b0] ;  /* 0x00016c0000067ab9 */ /* 0x000fe40000000a00 */
[----:B------:R-:W-:Y:S02]  /*b660*/  IMAD R34, R39, UR6, RZ ;  /* 0x0000000627227c24 */ /* 0x000fe4000f8e02ff */
[----:B------:R-:W-:-:S04]  /*b670*/  IMAD.WIDE.U32 R32, R45, UR6, R40 ;  /* 0x000000062d207c25 */ /* 0x000fc8000f8e0028 */
[--C-:B------:R-:W-:Y:S01]  /*b680*/  IMAD R35, R45, UR7, R34.reuse ;  /* 0x000000072d237c24 */ /* 0x100fe2000f8e0222 */
[----:B------:R-:W-:Y:S02]  /*b690*/  IADD3 R32, P0, R32, UR8, RZ ;  /* 0x0000000820207c10 */ /* 0x000fe4000ff1e0ff */
[----:B------:R-:W-:Y:S02]  /*b6a0*/  PRMT R34, RZ, 0x7610, R34 ;  /* 0x00007610ff227816 */ /* 0x000fe40000000022 */
[----:B------:R-:W-:Y:S01]  /*b6b0*/  IADD3.X R33, R33, UR9, R35, P0, !PT ;  /* 0x0000000921217c10 */ /* 0x000fe200087fe423 */
[----:B0-----:R-:W-:Y:S08]  /*b6c0*/  @P1 BRA `(.L_x_34) ;  /* 0x0000000000041947 */ /* 0x001ff00003800000 */
[----:B------:R0:W5:Y:S02]  /*b6d0*/  LDG.E.U8 R34, desc[UR52][R32.64] ;  /* 0x0000003420227981 */ /* 0x000164000c1e1100 */
.L_x_34:
[----:B------:R-:W-:Y:S05]  /*b6e0*/  BSYNC B1 ;  /* 0x0000000000017941 */ /* 0x000fea0003800000 */
.L_x_33:
[----:B-----5:R-:W-:Y:S01]  /*b6f0*/  LOP3.LUT R34, R34, 0xff, RZ, 0xc0, !PT ;  /* 0x000000ff22227812 */ /* 0x020fe200078ec0ff */
[----:B------:R-:W-:Y:S01]  /*b700*/  BSSY B1, `(.L_x_35) ;  /* 0x000000b000017945 */ /* 0x000fe20003800000 */
[----:B------:R-:W-:Y:S02]  /*b710*/  ISETP.LT.OR P0, PT, R44, 0x2, !P3 ;  /* 0x000000022c00780c */ /* 0x000fe40005f01670 */
[----:B------:R-:W-:-:S05]  /*b720*/  F2FP.F16.E4M3.UNPACK_B R34, R34 ;  /* 0x00000022ff22723e */ /* 0x000fca00020006ff */
[----:B------:R-:W-:-:S05]  /*b730*/  HADD2.F32 R34, -RZ, R34.H0_H0 ;  /* 0x20000022ff227230 */ /* 0x000fca0000004100 */
[----:B------:R-:W-:Y:S01]  /*b740*/  FMUL R35, R34, UR5 ;  /* 0x0000000522237c20 */ /* 0x000fe20008400000 */
[----:B------:R-:W-:-:S03]  /*b750*/  PRMT R34, RZ, 0x7610, R34 ;  /* 0x00007610ff227816 */ /* 0x000fc60000000022 */
[----:B------:R-:W-:-:S05]  /*b760*/  FFMA R35, R228, UR4, R35 ;  /* 0x00000004e4237c23 */ /* 0x000fca0008000023 */
[----:B------:R-:W-:-:S05]  /*b770*/  F2FP.SATFINITE.E4M3.F32.PACK_AB_MERGE_C R35, RZ, R35, RZ ;  /* 0x00000023ff23723e */ /* 0x000fca00048070ff */
[----:B------:R1:W-:Y:S01]  /*b780*/  @!P1 STG.E.U8 desc[UR52][R24.64], R35 ;  /* 0x0000002318009986 */ /* 0x0003e2000c101134 */
[----:B------:R-:W-:Y:S05]  /*b790*/  @P0 BRA `(.L_x_36) ;  /* 0x0000000000040947 */ /* 0x000fea0003800000 */
[----:B------:R2:W5:Y:S02]  /*b7a0*/  LDG.E.U8 R34, desc[UR52][R32.64+0x1] ;  /* 0x0000013420227981 */ /* 0x000564000c1e1100 */
.L_x_36:
[----:B------:R-:W-:Y:S05]  /*b7b0*/  BSYNC B1 ;  /* 0x0000000000017941 */ /* 0x000fea0003800000 */
.L_x_35:
[----:B-----5:R-:W-:Y:S01]  /*b7c0*/  LOP3.LUT R34, R34, 0xff, RZ, 0xc0, !PT ;  /* 0x000000ff22227812 */ /* 0x020fe200078ec0ff */
[----:B------:R-:W-:Y:S01]  /*b7d0*/  BSSY B1, `(.L_x_37) ;  /* 0x0000013000017945 */ /* 0x000fe20003800000 */
[----:B------:R-:W-:Y:S02]  /*b7e0*/  IADD3 R37, P1, R45, 0x8, RZ ;  /* 0x000000082d257810 */ /* 0x000fe40007f3e0ff */
[----:B------:R-:W-:Y:S02]  /*b7f0*/  F2FP.F16.E4M3.UNPACK_B R34, R34 ;  /* 0x00000022ff22723e */ /* 0x000fe400020006ff */
[----:B------:R-:W-:Y:S01]  /*b800*/  ISETP.GE.AND P2, PT, R43, 0x9, PT ;  /* 0x000000092b00780c */ /* 0x000fe20003f46270 */
[----:B-1----:R-:W-:Y:S02]  /*b810*/  IMAD.X R35, RZ, RZ, R39, P1 ;  /* 0x000000ffff237224 */ /* 0x002fe400008e0627 */
[----:B------:R-:W-:Y:S01]  /*b820*/  HADD2.F32 R34, -RZ, R34.H0_H0 ;  /* 0x20000022ff227230 */ /* 0x000fe20000004100 */
[----:B------:R-:W-:Y:S01]  /*b830*/  ISETP.LT.OR P5, PT, R44, 0x1, !P2 ;  /* 0x000000012c00780c */ /* 0x000fe200057a1670 */
[----:B------:R-:W-:-:S03]  /*b840*/  IMAD R46, R35, UR6, RZ ;  /* 0x00000006232e7c24 */ /* 0x000fc6000f8e02ff */
[----:B------:R-:W-:Y:S01]  /*b850*/  FMUL R36, R34, UR5 ;  /* 0x0000000522247c20 */ /* 0x000fe20008400000 */
[----:B------:R-:W-:-:S04]  /*b860*/  IMAD.WIDE.U32 R34, R37, UR6, R40 ;  /* 0x0000000625227c25 */ /* 0x000fc8000f8e0028 */
[----:B------:R-:W-:Y:S01]  /*b870*/  FFMA R36, R227, UR4, R36 ;  /* 0x00000004e3247c23 */ /* 0x000fe20008000024 */
[----:B------:R-:W-:Y:S01]  /*b880*/  IMAD R37, R37, UR7, R46 ;  /* 0x0000000725257c24 */ /* 0x000fe2000f8e022e */
[----:B------:R-:W-:-:S03]  /*b890*/  IADD3 R34, P1, R34, UR8, RZ ;  /* 0x0000000822227c10 */ /* 0x000fc6000ff3e0ff */
[----:B------:R-:W-:Y:S02]  /*b8a0*/  F2FP.SATFINITE.E4M3.F32.PACK_AB_MERGE_C R47, RZ, R36, RZ ;  /* 0x00000024ff2f723e */ /* 0x000fe400048070ff */
[----:B------:R-:W-:Y:S02]  /*b8b0*/  IADD3.X R35, R35, UR9, R37, P1, !PT ;  /* 0x0000000923237c10 */ /* 0x000fe40008ffe425 */
[----:B------:R-:W-:Y:S01]  /*b8c0*/  PRMT R36, RZ, 0x7610, R36 ;  /* 0x00007610ff247816 */ /* 0x000fe20000000024 */
[----:B------:R1:W-:Y:S01]  /*b8d0*/  @!P0 STG.E.U8 desc[UR52][R24.64+0x1], R47 ;  /* 0x0000012f18008986 */ /* 0x0003e2000c101134 */
[----:B------:R-:W-:Y:S05]  /*b8e0*/  @P5 BRA `(.L_x_38) ;  /* 0x0000000000045947 */ /* 0x000fea0003800000 */
[----:B------:R4:W5:Y:S02]  /*b8f0*/  LDG.E.U8 R36, desc[UR52][R34.64] ;  /* 0x0000003422247981 */ /* 0x000964000c1e1100 */
.L_x_38:
[----:B------:R-:W-:Y:S05]  /*b900*/  BSYNC B1 ;  /* 0x0000000000017941 */ /* 0x000fea0003800000 */
.L_x_37:
        /* <DEDUP_REMOVED lines=12> */
.L_x_40:
[----:B------:R-:W-:Y:S05]  /*b9d0*/  BSYNC B1 ;  /* 0x0000000000017941 */ /* 0x000fea0003800000 */
.L_x_39:
[----:B-----5:R-:W-:Y:S01]  /*b9e0*/  LOP3.LUT R36, R36, 0xff, RZ, 0xc0, !PT ;  /* 0x000000ff24247812 */ /* 0x020fe200078ec0ff */
[----:B------:R-:W-:Y:S01]  /*b9f0*/  BSSY B1, `(.L_x_41) ;  /* 0x000000b000017945 */ /* 0x000fe20003800000 */
[----:B------:R-:W-:Y:S02]  /*ba00*/  ISETP.LT.OR P1, PT, R44, 0x9, !P3 ;  /* 0x000000092c00780c */ /* 0x000fe40005f21670 */
[----:B------:R-:W-:-:S05]  /*ba10*/  F2FP.F16.E4M3.UNPACK_B R36, R36 ;  /* 0x00000024ff24723e */ /* 0x000fca00020006ff */
[----:B------:R-:W-:-:S05]  /*ba20*/  HADD2.F32 R36, -RZ, R36.H0_H0 ;  /* 0x20000024ff247230 */ /* 0x000fca0000004100 */
[----:B------:R-:W-:-:S04]  /*ba30*/  FMUL R36, R36, UR5 ;  /* 0x0000000524247c20 */ /* 0x000fc80008400000 */
[----:B------:R-:W-:-:S05]  /*ba40*/  FFMA R36, R225, UR4, R36 ;  /* 0x00000004e1247c23 */ /* 0x000fca0008000024 */
[----:B0-----:R-:W-:Y:S02]  /*ba50*/  F2FP.SATFINITE.E4M3.F32.PACK_AB_MERGE_C R37, RZ, R36, RZ ;  /* 0x00000024ff25723e */ /* 0x001fe400048070ff */
[----:B------:R-:W-:-:S03]  /*ba60*/  PRMT R36, RZ, 0x7610, R36 ;  /* 0x00007610ff247816 */ /* 0x000fc60000000024 */
[----:B------:R0:W-:Y:S01]  /*ba70*/  @!P0 STG.E.U8 desc[UR52][R26.64+0x1], R37 ;  /* 0x000001251a008986 */ /* 0x0001e2000c101134 */
[----:B------:R-:W-:Y:S05]  /*ba80*/  @P1 BRA `(.L_x_42) ;  /* 0x0000000000041947 */ /* 0x000fea0003800000 */
[----:B------:R0:W5:Y:S02]  /*ba90*/  LDG.E.U8 R36, desc[UR52][R32.64+0x8] ;  /* 0x0000083420247981 */ /* 0x000164000c1e1100 */
.L_x_42:
[----:B------:R-:W-:Y:S05]  /*baa0*/  BSYNC B1 ;  /* 0x0000000000017941 */ /* 0x000fea0003800000 */
.L_x_41:
[----:B-----5:R-:W-:Y:S01]  /*bab0*/  LOP3.LUT R36, R36, 0xff, RZ, 0xc0, !PT ;  /* 0x000000ff24247812 */ /* 0x020fe200078ec0ff */
[----:B------:R-:W-:Y:S01]  /*bac0*/  BSSY B1, `(.L_x_43) ;  /* 0x000000b000017945 */ /* 0x000fe20003800000 */
[----:B------:R-:W-:Y:S02]  /*bad0*/  ISETP.LT.OR P0, PT, R44, 0xa, !P3 ;  /* 0x0000000a2c00780c */ /* 0x000fe40005f01670 */
[----:B------:R-:W-:-:S05]  /*bae0*/  F2FP.F16.E4M3.UNPACK_B R36, R36 ;  /* 0x00000024ff24723e */ /* 0x000fca00020006ff */
[----:B------:R-:W-:-:S05]  /*baf0*/  HADD2.F32 R36, -RZ, R36.H0_H0 ;  /* 0x20000024ff247230 */ /* 0x000fca0000004100 */
[----:B0-----:R-:W-:Y:S01]  /*bb00*/  FMUL R37, R36, UR5 ;  /* 0x0000000524257c20 */ /* 0x001fe20008400000 */
[----:B------:R-:W-:-:S03]  /*bb10*/  PRMT R36, RZ, 0x7610, R36 ;  /* 0x00007610ff247816 */ /* 0x000fc60000000024 */
[----:B------:R-:W-:-:S05]  /*bb20*/  FFMA R37, R224, UR4, R37 ;  /* 0x00000004e0257c23 */ /* 0x000fca0008000025 */
[----:B------:R-:W-:-:S05]  /*bb30*/  F2FP.SATFINITE.E4M3.F32.PACK_AB_MERGE_C R37, RZ, R37, RZ ;  /* 0x00000025ff25723e */ /* 0x000fca00048070ff */
[----:B------:R0:W-:Y:S01]  /*bb40*/  @!P1 STG.E.U8 desc[UR52][R24.64+0x8], R37 ;  /* 0x0000082518009986 */ /* 0x0001e2000c101134 */
[----:B------:R-:W-:Y:S05]  /*bb50*/  @P0 BRA `(.L_x_44) ;  /* 0x0000000000040947 */ /* 0x000fea0003800000 */
[----:B------:R0:W5:Y:S02]  /*bb60*/  LDG.E.U8 R36, desc[UR52][R32.64+0x9] ;  /* 0x0000093420247981 */ /* 0x000164000c1e1100 */
.L_x_44:
[----:B------:R-:W-:Y:S05]  /*bb70*/  BSYNC B1 ;  /* 0x0000000000017941 */ /* 0x000fea0003800000 */
.L_x_43:
        /* <DEDUP_REMOVED lines=12> */
.L_x_46:
[----:B------:R-:W-:Y:S05]  /*bc40*/  BSYNC B1 ;  /* 0x0000000000017941 */ /* 0x000fea0003800000 */
.L_x_45:
        /* <DEDUP_REMOVED lines=12> */
.L_x_48:
[----:B------:R-:W-:Y:S05]  /*bd10*/  BSYNC B1 ;  /* 0x0000000000017941 */ /* 0x000fea0003800000 */
.L_x_47:
[----:B-----5:R-:W-:Y:S01]  /*bd20*/  LOP3.LUT R36, R36, 0xff, RZ, 0xc0, !PT ;  /* 0x000000ff24247812 */ /* 0x020fe200078ec0ff */
[----:B------:R-:W-:Y:S01]  /*bd30*/  BSSY B1, `(.L_x_49) ;  /* 0x0000013000017945 */ /* 0x000fe20003800000 */
[----:B-1----:R-:W-:Y:S02]  /*bd40*/  IADD3 R47, P0, R45, 0x80, RZ ;  /* 0x000000802d2f7810 */ /* 0x002fe40007f1e0ff */
[----:B------:R-:W-:Y:S02]  /*bd50*/  F2FP.F16.E4M3.UNPACK_B R36, R36 ;  /* 0x00000024ff24723e */ /* 0x000fe400020006ff */
[----:B------:R-:W-:Y:S01]  /*bd60*/  ISETP.GE.AND P1, PT, R43, 0x81, PT ;  /* 0x000000812b00780c */ /* 0x000fe20003f26270 */
[----:B0-----:R-:W-:Y:S02]  /*bd70*/  IMAD.X R37, RZ, RZ, R39, P0 ;  /* 0x000000ffff257224 */ /* 0x001fe400000e0627 */
        /* <DEDUP_REMOVED lines=14> */
.L_x_50:
[----:B------:R-:W-:Y:S05]  /*be60*/  BSYNC B1 ;  /* 0x0000000000017941 */ /* 0x000fea0003800000 */
.L_x_49:
        /* <DEDUP_REMOVED lines=12> */
.L_x_52:
[----:B------:R-:W-:Y:S05]  /*bf30*/  BSYNC B1 ;  /* 0x0000000000017941 */ /* 0x000fea0003800000 */
.L_x_51:
[----:B-----5:R-:W-:Y:S01]  /*bf40*/  LOP3.LUT R46, R46, 0xff, RZ, 0xc0, !PT ;  /* 0x000000ff2e2e7812 */ /* 0x020fe200078ec0ff */
[----:B------:R-:W-:Y:S01]  /*bf50*/  BSSY B1, `(.L_x_53) ;  /* 0x0000013000017945 */ /* 0x000fe20003800000 */
[----:B------:R-:W-:Y:S02]  /*bf60*/  IADD3 R45, P0, R45, 0x88, RZ ;  /* 0x000000882d2d7810 */ /* 0x000fe40007f1e0ff */
[----:B------:R-:W-:-:S03]  /*bf70*/  F2FP.F16.E4M3.UNPACK_B R46, R46 ;  /* 0x0000002eff2e723e */ /* 0x000fc600020006ff */
[----:B------:R-:W-:Y:S01]  /*bf80*/  IMAD.X R38, RZ, RZ, R39, P0 ;  /* 0x000000ffff267224 */ /* 0x000fe200000e0627 */
[----:B------:R-:W-:Y:S01]  /*bf90*/  ISETP.GE.AND P0, PT, R43, 0x89, PT ;  /* 0x000000892b00780c */ /* 0x000fe20003f06270 */
[----:B------:R-:W-:Y:S02]  /*bfa0*/  HADD2.F32 R46, -RZ, R46.H0_H0 ;  /* 0x2000002eff2e7230 */ /* 0x000fe40000004100 */
[----:B------:R-:W-:Y:S02]  /*bfb0*/  IMAD R38, R38, UR6, RZ ;  /* 0x0000000626267c24 */ /* 0x000fe4000f8e02ff */
[----:B------:R-:W-:-:S04]  /*bfc0*/  IMAD.WIDE.U32 R40, R45, UR6, R40 ;  /* 0x000000062d287c25 */ /* 0x000fc8000f8e0028 */
[----:B------:R-:W-:Y:S01]  /*bfd0*/  FMUL R46, R46, UR5 ;  /* 0x000000052e2e7c20 */ /* 0x000fe20008400000 */
[----:B------:R-:W-:-:S03]  /*bfe0*/  IMAD R45, R45, UR7, R38 ;  /* 0x000000072d2d7c24 */ /* 0x000fc6000f8e0226 */
[----:B------:R-:W-:Y:S01]  /*bff0*/  FFMA R46, R219, UR4, R46 ;  /* 0x00000004db2e7c23 */ /* 0x000fe2000800002e */
[----:B------:R-:W-:Y:S02]  /*c000*/  IADD3 R38, P6, R40, UR8, RZ ;  /* 0x0000000828267c10 */ /* 0x000fe4000ffde0ff */
[----:B------:R-:W-:Y:S02]  /*c010*/  PRMT R40, RZ, 0x7610, R40 ;  /* 0x00007610ff287816 */ /* 0x000fe40000000028 */
[----:B0-----:R-:W-:Y:S02]  /*c020*/  F2FP.SATFINITE.E4M3.F32.PACK_AB_MERGE_C R47, RZ, R46, RZ ;  /* 0x0000002eff2f723e */ /* 0x001fe400048070ff */
[----:B------:R-:W-:-:S03]  /*c030*/  IADD3.X R39, R41, UR9, R45, P6, !PT ;  /* 0x0000000929277c10 */ /* 0x000fc6000b7fe42d */
[----:B------:R0:W-:Y:S01]  /*c040*/  @!P5 STG.E.U8 desc[UR52][R28.64+0x1], R47 ;  /* 0x0000012f1c00d986 */ /* 0x0001e2000c101134 */
[----:B------:R-:W-:-:S13]  /*c050*/  ISETP.LT.OR P5, PT, R44, 0x1, !P0 ;  /* 0x000000012c00780c */ /* 0x000fda00047a1670 */
[----:B0-----:R-:W-:Y:S05]  /*c060*/  @P5 BRA `(.L_x_54) ;  /* 0x0000000000045947 */ /* 0x001fea0003800000 */
[----:B------:R0:W5:Y:S02]  /*c070*/  LDG.E.U8 R40, desc[UR52][R38.64] ;  /* 0x0000003426287981 */ /* 0x000164000c1e1100 */
.L_x_54:
[----:B------:R-:W-:Y:S05]  /*c080*/  BSYNC B1 ;  /* 0x0000000000017941 */ /* 0x000fea0003800000 */
.L_x_53:
        /* <DEDUP_REMOVED lines=12> */
.L_x_56:
[----:B------:R-:W-:Y:S05]  /*c150*/  BSYNC B1 ;  /* 0x0000000000017941 */ /* 0x000fea0003800000 */
.L_x_55:
        /* <DEDUP_REMOVED lines=12> */
.L_x_58:
[----:B------:R-:W-:Y:S05]  /*c220*/  BSYNC B1 ;  /* 0x0000000000017941 */ /* 0x000fea0003800000 */
.L_x_57:
        /* <DEDUP_REMOVED lines=12> */
.L_x_60:
[----:B------:R-:W-:Y:S05]  /*c2f0*/  BSYNC B1 ;  /* 0x0000000000017941 */ /* 0x000fea0003800000 */
.L_x_59:
        /* <DEDUP_REMOVED lines=12> */
.L_x_62:
[----:B------:R-:W-:Y:S05]  /*c3c0*/  BSYNC B1 ;  /* 0x0000000000017941 */ /* 0x000fea0003800000 */
.L_x_61:
        /* <DEDUP_REMOVED lines=12> */
.L_x_64:
[----:B------:R-:W-:Y:S05]  /*c490*/  BSYNC B1 ;  /* 0x0000000000017941 */ /* 0x000fea0003800000 */
.L_x_63:
        /* <DEDUP_REMOVED lines=12> */
.L_x_66:
[----:B------:R-:W-:Y:S05]  /*c560*/  BSYNC B1 ;  /* 0x0000000000017941 */ /* 0x000fea0003800000 */
.L_x_65:
        /* <DEDUP_REMOVED lines=12> */
.L_x_68:
[----:B------:R-:W-:Y:S05]  /*c630*/  BSYNC B1 ;  /* 0x0000000000017941 */ /* 0x000fea0003800000 */
.L_x_67:
        /* <DEDUP_REMOVED lines=12> */
.L_x_70:
[----:B------:R-:W-:Y:S05]  /*c700*/  BSYNC B1 ;  /* 0x0000000000017941 */ /* 0x000fea0003800000 */
.L_x_69:
        /* <DEDUP_REMOVED lines=12> */
.L_x_72:
[----:B------:R-:W-:Y:S05]  /*c7d0*/  BSYNC B1 ;  /* 0x0000000000017941 */ /* 0x000fea0003800000 */
.L_x_71:
        /* <DEDUP_REMOVED lines=12> */
.L_x_74:
[----:B------:R-:W-:Y:S05]  /*c8a0*/  BSYNC B1 ;  /* 0x0000000000017941 */ /* 0x000fea0003800000 */
.L_x_73:
        /* <DEDUP_REMOVED lines=12> */
.L_x_76:
[----:B------:R-:W-:Y:S05]  /*c970*/  BSYNC B1 ;  /* 0x0000000000017941 */ /* 0x000fea0003800000 */
.L_x_75:
        /* <DEDUP_REMOVED lines=12> */
.L_x_78:
[----:B------:R-:W-:Y:S05]  /*ca40*/  BSYNC B1 ;  /* 0x0000000000017941 */ /* 0x000fea0003800000 */
.L_x_77:
        /* <DEDUP_REMOVED lines=12> */
.L_x_80:
[----:B------:R-:W-:Y:S05]  /*cb10*/  BSYNC B1 ;  /* 0x0000000000017941 */ /* 0x000fea0003800000 */
.L_x_79:
        /* <DEDUP_REMOVED lines=12> */
.L_x_82:
[----:B------:R-:W-:Y:S05]  /*cbe0*/  BSYNC B1 ;  /* 0x0000000000017941 */ /* 0x000fea0003800000 */
.L_x_81:
        /* <DEDUP_REMOVED lines=12> */
.L_x_84:
[----:B------:R-:W-:Y:S05]  /*ccb0*/  BSYNC B1 ;  /* 0x0000000000017941 */ /* 0x000fea0003800000 */
.L_x_83:
        /* <DEDUP_REMOVED lines=12> */
.L_x_86:
[----:B------:R-:W-:Y:S05]  /*cd80*/  BSYNC B1 ;  /* 0x0000000000017941 */ /* 0x000fea0003800000 */
.L_x_85:
        /* <DEDUP_REMOVED lines=12> */
.L_x_88:
[----:B------:R-:W-:Y:S05]  /*ce50*/  BSYNC B1 ;  /* 0x0000000000017941 */ /* 0x000fea0003800000 */
.L_x_87:
        /* <DEDUP_REMOVED lines=12> */
.L_x_90:
[----:B------:R-:W-:Y:S05]  /*cf20*/  BSYNC B1 ;  /* 0x0000000000017941 */ /* 0x000fea0003800000 */
.L_x_89:
        /* <DEDUP_REMOVED lines=12> */
.L_x_92:
[----:B------:R-:W-:Y:S05]  /*cff0*/  BSYNC B1 ;  /* 0x0000000000017941 */ /* 0x000fea0003800000 */
.L_x_91:
[----:B-----5:R-:W-:Y:S01]  /*d000*/  LOP3.LUT R40, R40, 0xff, RZ, 0xc0, !PT ;  /* 0x000000ff28287812 */ /* 0x020fe200078ec0ff */
[----:B------:R-:W-:Y:S01]  /*d010*/  BSSY B1, `(.L_x_93) ;  /* 0x000000b000017945 */ /* 0x000fe20003800000 */
[----:B------:R-:W-:Y:S02]  /*d020*/  ISETP.LT.OR P5, PT, R44, 0x19, !P0 ;  /* 0x000000192c00780c */ /* 0x000fe400047a1670 */
[----:B------:R-:W-:-:S05]  /*d030*/  F2FP.F16.E4M3.UNPACK_B R40, R40 ;  /* 0x00000028ff28723e */ /* 0x000fca00020006ff */
[----:B------:R-:W-:-:S05]  /*d040*/  HADD2.F32 R40, -RZ, R40.H0_H0 ;  /* 0x20000028ff287230 */ /* 0x000fca0000004100 */
[----:B------:R-:W-:-:S04]  /*d050*/  FMUL R40, R40, UR5 ;  /* 0x0000000528287c20 */ /* 0x000fc80008400000 */
[----:B------:R-:W-:Y:S01]  /*d060*/  FFMA R40, R23, UR4, R40 ;  /* 0x0000000417287c23 */ /* 0x000fe20008000028 */
[----:B------:R-:W-:-:S04]  /*d070*/  PRMT R23, RZ, 0x7610, R23 ;  /* 0x00007610ff177816 */ /* 0x000fc80000000017 */
[----:B0-----:R-:W-:-:S05]  /*d080*/  F2FP.SATFINITE.E4M3.F32.PACK_AB_MERGE_C R41, RZ, R40, RZ ;  /* 0x00000028ff29723e */ /* 0x001fca00048070ff */
[----:B------:R0:W-:Y:S01]  /*d090*/  @!P6 STG.E.U8 desc[UR52][R28.64+0x19], R41 ;  /* 0x000019291c00e986 */ /* 0x0001e2000c101134 */
[----:B------:R-:W-:Y:S05]  /*d0a0*/  @P5 BRA `(.L_x_94) ;  /* 0x0000000000045947 */ /* 0x000fea0003800000 */
[----:B------:R0:W5:Y:S02]  /*d0b0*/  LDG.E.U8 R23, desc[UR52][R38.64+0x18] ;  /* 0x0000183426177981 */ /* 0x000164000c1e1100 */
.L_x_94:
[----:B------:R-:W-:Y:S05]  /*d0c0*/  BSYNC B1 ;  /* 0x0000000000017941 */ /* 0x000fea0003800000 */
.L_x_93:
        /* <DEDUP_REMOVED lines=8> */
[----:B------:R-:W-:-:S05]  /*d150*/  F2FP.SATFINITE.E4M3.F32.PACK_AB_MERGE_C R23, RZ, R23, RZ ;  /* 0x00000017ff17723e */ /* 0x000fca00048070ff */
[----:B------:R0:W-:Y:S01]  /*d160*/  @!P5 STG.E.U8 desc[UR52][R30.64+0x18], R23 ;  /* 0x000018171e00d986 */ /* 0x0001e2000c101134 */
[----:B------:R-:W-:Y:S05]  /*d170*/  @P6 BRA `(.L_x_96) ;  /* 0x0000000000046947 */ /* 0x000fea0003800000 */
[----:B------:R0:W5:Y:S02]  /*d180*/  LDG.E.U8 R22, desc[UR52][R38.64+0x19] ;  /* 0x0000193426167981 */ /* 0x000164000c1e1100 */
.L_x_96:
[----:B------:R-:W-:Y:S05]  /*d190*/  BSYNC B1 ;  /* 0x0000000000017941 */ /* 0x000fea0003800000 */
.L_x_95:
        /* <DEDUP_REMOVED lines=12> */
.L_x_98:
[----:B------:R-:W-:Y:S05]  /*d260*/  BSYNC B1 ;  /* 0x0000000000017941 */ /* 0x000fea0003800000 */
.L_x_97:
        /* <DEDUP_REMOVED lines=12> */
.L_x_100:
[----:B------:R-:W-:Y:S05]  /*d330*/  BSYNC B1 ;  /* 0x0000000000017941 */ /* 0x000fea0003800000 */
.L_x_99:
        /* <DEDUP_REMOVED lines=12> */
.L_x_102:
[----:B------:R-:W-:Y:S05]  /*d400*/  BSYNC B1 ;  /* 0x0000000000017941 */ /* 0x000fea0003800000 */
.L_x_101:
        /* <DEDUP_REMOVED lines=12> */
.L_x_104:
[----:B------:R-:W-:Y:S05]  /*d4d0*/  BSYNC B1 ;  /* 0x0000000000017941 */ /* 0x000fea0003800000 */
.L_x_103:
        /* <DEDUP_REMOVED lines=12> */
.L_x_106:
[----:B------:R-:W-:Y:S05]  /*d5a0*/  BSYNC B1 ;  /* 0x0000000000017941 */ /* 0x000fea0003800000 */
.L_x_105:
        /* <DEDUP_REMOVED lines=12> */
.L_x_108:
[----:B------:R-:W-:Y:S05]  /*d670*/  BSYNC B1 ;  /* 0x0000000000017941 */ /* 0x000fea0003800000 */
.L_x_107:
        /* <DEDUP_REMOVED lines=12> */
.L_x_110:
[----:B------:R-:W-:Y:S05]  /*d740*/  BSYNC B1 ;  /* 0x0000000000017941 */ /* 0x000fea0003800000 */
.L_x_109:
        /* <DEDUP_REMOVED lines=12> */
.L_x_112:
[----:B------:R-:W-:Y:S05]  /*d810*/  BSYNC B1 ;  /* 0x0000000000017941 */ /* 0x000fea0003800000 */
.L_x_111:
        /* <DEDUP_REMOVED lines=12> */
.L_x_114:
[----:B------:R-:W-:Y:S05]  /*d8e0*/  BSYNC B1 ;  /* 0x0000000000017941 */ /* 0x000fea0003800000 */
.L_x_113:
        /* <DEDUP_REMOVED lines=12> */
.L_x_116:
[----:B------:R-:W-:Y:S05]  /*d9b0*/  BSYNC B1 ;  /* 0x0000000000017941 */ /* 0x000fea0003800000 */
.L_x_115:
        /* <DEDUP_REMOVED lines=12> */
.L_x_118:
[----:B------:R-:W-:Y:S05]  /*da80*/  BSYNC B1 ;  /* 0x0000000000017941 */ /* 0x000fea0003800000 */
.L_x_117:
        /* <DEDUP_REMOVED lines=12> */
.L_x_120:
[----:B------:R-:W-:Y:S05]  /*db50*/  BSYNC B1 ;  /* 0x0000000000017941 */ /* 0x000fea0003800000 */
.L_x_119:
        /* <DEDUP_REMOVED lines=12> */
.L_x_122:
[----:B------:R-:W-:Y:S05]  /*dc20*/  BSYNC B1 ;  /* 0x0000000000017941 */ /* 0x000fea0003800000 */
.L_x_121:
        /* <DEDUP_REMOVED lines=12> */
.L_x_124:
[----:B------:R-:W-:Y:S05]  /*dcf0*/  BSYNC B1 ;  /* 0x0000000000017941 */ /* 0x000fea0003800000 */
.L_x_123:
        /* <DEDUP_REMOVED lines=12> */
.L_x_126:
[----:B------:R-:W-:Y:S05]  /*ddc0*/  BSYNC B1 ;  /* 0x0000000000017941 */ /* 0x000fea0003800000 */
.L_x_125:
        /* <DEDUP_REMOVED lines=12> */
.L_x_128:
[----:B------:R-:W-:Y:S05]  /*de90*/  BSYNC B1 ;  /* 0x0000000000017941 */ /* 0x000fea0003800000 */
.L_x_127:
        /* <DEDUP_REMOVED lines=12> */
.L_x_130:
[----:B------:R-:W-:Y:S05]  /*df60*/  BSYNC B1 ;  /* 0x0000000000017941 */ /* 0x000fea0003800000 */
.L_x_129:
        /* <DEDUP_REMOVED lines=12> */
.L_x_132:
[----:B------:R-:W-:Y:S05]  /*e030*/  BSYNC B1 ;  /* 0x0000000000017941 */ /* 0x000fea0003800000 */
.L_x_131:
        /* <DEDUP_REMOVED lines=12> */
.L_x_134:
[----:B------:R-:W-:Y:S05]  /*e100*/  BSYNC B1 ;  /* 0x0000000000017941 */ /* 0x000fea0003800000 */
.L_x_133:
        /* <DEDUP_REMOVED lines=12> */
.L_x_136:
[----:B------:R-:W-:Y:S05]  /*e1d0*/  BSYNC B1 ;  /* 0x0000000000017941 */ /* 0x000fea0003800000 */
.L_x_135:
[----:B-----5:R-:W-:Y:S01]  /*e1e0*/  LOP3.LUT R2, R2, 0xff, RZ, 0xc0, !PT ;  /* 0x000000ff02027812 */ /* 0x020fe200078ec0ff */
[----:B------:R-:W-:Y:S01]  /*e1f0*/  BSSY B1, `(.L_x_137) ;  /* 0x000000b000017945 */ /* 0x000fe20003800000 */
[----:B------:R-:W-:Y:S02]  /*e200*/  ISETP.LT.OR P5, PT, R44, 0x39, !P3 ;  /* 0x000000392c00780c */ /* 0x000fe40005fa1670 */
[----:B------:R-:W-:-:S05]  /*e210*/  F2FP.F16.E4M3.UNPACK_B R2, R2 ;  /* 0x00000002ff02723e */ /* 0x000fca00020006ff */
[----:B------:R-:W-:-:S05]  /*e220*/  HADD2.F32 R2, -RZ, R2.H0_H0 ;  /* 0x20000002ff027230 */ /* 0x000fca0000004100 */
[----:B0-----:R-:W-:-:S04]  /*e230*/  FMUL R3, R2, UR5 ;  /* 0x0000000502037c20 */ /* 0x001fc80008400000 */
[----:B------:R-:W-:Y:S01]  /*e240*/  FFMA R3, R0, UR4, R3 ;  /* 0x0000000400037c23 */ /* 0x000fe20008000003 */
[----:B------:R-:W-:-:S04]  /*e250*/  PRMT R0, RZ, 0x7610, R0 ;  /* 0x00007610ff007816 */ /* 0x000fc80000000000 */
[----:B------:R-:W-:-:S05]  /*e260*/  F2FP.SATFINITE.E4M3.F32.PACK_AB_MERGE_C R3, RZ, R3, RZ ;  /* 0x00000003ff03723e */ /* 0x000fca00048070ff */
[----:B------:R0:W-:Y:S01]  /*e270*/  @!P6 STG.E.U8 desc[UR52][R26.64+0x31], R3 ;  /* 0x000031031a00e986 */ /* 0x0001e2000c101134 */
[----:B------:R-:W-:Y:S05]  /*e280*/  @P5 BRA `(.L_x_138) ;  /* 0x0000000000045947 */ /* 0x000fea0003800000 */
[----:B------:R0:W5:Y:S02]  /*e290*/  LDG.E.U8 R0, desc[UR52][R32.64+0x38] ;  /* 0x0000383420007981 */ /* 0x000164000c1e1100 */
.L_x_138:
[----:B------:R-:W-:Y:S05]  /*e2a0*/  BSYNC B1 ;  /* 0x0000000000017941 */ /* 0x000fea0003800000 */
.L_x_137:
[----:B------:R-:W2:Y:S01]  /*e2b0*/  LDL.LU R2, [R1] ;  /* 0x0000000001027983 */ /* 0x000ea20000300800 */
[----:B-----5:R-:W-:Y:S01]  /*e2c0*/  LOP3.LUT R0, R0, 0xff, RZ, 0xc0, !PT ;  /* 0x000000ff00007812 */ /* 0x020fe200078ec0ff */
[----:B------:R-:W-:Y:S01]  /*e2d0*/  BSSY B1, `(.L_x_139) ;  /* 0x000000b000017945 */ /* 0x000fe20003800000 */
[----:B------:R-:W-:Y:S02]  /*e2e0*/  ISETP.LT.OR P6, PT, R44, 0x3a, !P3 ;  /* 0x0000003a2c00780c */ /* 0x000fe40005fc1670 */
[----:B------:R-:W-:-:S05]  /*e2f0*/  F2FP.F16.E4M3.UNPACK_B R0, R0 ;  /* 0x00000000ff00723e */ /* 0x000fca00020006ff */
[----:B------:R-:W-:-:S05]  /*e300*/  HADD2.F32 R0, -RZ, R0.H0_H0 ;  /* 0x20000000ff007230 */ /* 0x000fca0000004100 */
[----:B------:R-:W-:-:S04]  /*e310*/  FMUL R0, R0, UR5 ;  /* 0x0000000500007c20 */ /* 0x000fc80008400000 */
[----:B--2---:R-:W-:-:S05]  /*e320*/  FFMA R0, R2, UR4, R0 ;  /* 0x0000000402007c23 */ /* 0x004fca0008000000 */
[----:B0-----:R-:W-:Y:S02]  /*e330*/  F2FP.SATFINITE.E4M3.F32.PACK_AB_MERGE_C R3, RZ, R0, RZ ;  /* 0x00000000ff03723e */ /* 0x001fe400048070ff */
[----:B------:R-:W-:-:S03]  /*e340*/  PRMT R0, RZ, 0x7610, R0 ;  /* 0x00007610ff007816 */ /* 0x000fc60000000000 */
[----:B------:R0:W-:Y:S01]  /*e350*/  @!P5 STG.E.U8 desc[UR52][R24.64+0x38], R3 ;  /* 0x000038031800d986 */ /* 0x0001e2000c101134 */
[----:B------:R-:W-:Y:S05]  /*e360*/  @P6 BRA `(.L_x_140) ;  /* 0x0000000000046947 */ /* 0x000fea0003800000 */
[----:B------:R2:W5:Y:S02]  /*e370*/  LDG.E.U8 R0, desc[UR52][R32.64+0x39] ;  /* 0x0000393420007981 */ /* 0x000564000c1e1100 */
.L_x_140:
[----:B------:R-:W-:Y:S05]  /*e380*/  BSYNC B1 ;  /* 0x0000000000017941 */ /* 0x000fea0003800000 */
.L_x_139:
[----:B------:R-:W3:Y:S01]  /*e390*/  LDL.LU R2, [R1+0x4] ;  /* 0x0000040001027983 */ /* 0x000ee20000300800 */
[----:B-----5:R-:W-:Y:S01]  /*e3a0*/  LOP3.LUT R0, R0, 0xff, RZ, 0xc0, !PT ;  /* 0x000000ff00007812 */ /* 0x020fe200078ec0ff */
[----:B------:R-:W-:Y:S01]  /*e3b0*/  BSSY B1, `(.L_x_141) ;  /* 0x000000b000017945 */ /* 0x000fe20003800000 */
[----:B------:R-:W-:Y:S02]  /*e3c0*/  ISETP.LT.OR P5, PT, R44, 0x39, !P2 ;  /* 0x000000392c00780c */ /* 0x000fe400057a1670 */
[----:B------:R-:W-:-:S05]  /*e3d0*/  F2FP.F16.E4M3.UNPACK_B R0, R0 ;  /* 0x00000000ff00723e */ /* 0x000fca00020006ff */
[----:B------:R-:W-:-:S05]  /*e3e0*/  HADD2.F32 R0, -RZ, R0.H0_H0 ;  /* 0x20000000ff007230 */ /* 0x000fca0000004100 */
[----:B------:R-:W-:-:S04]  /*e3f0*/  FMUL R0, R0, UR5 ;  /* 0x0000000500007c20 */ /* 0x000fc80008400000 */
[----:B---3--:R-:W-:-:S05]  /*e400*/  FFMA R0, R2, UR4, R0 ;  /* 0x0000000402007c23 */ /* 0x008fca0008000000 */
[----:B0-----:R-:W-:Y:S02]  /*e410*/  F2FP.SATFINITE.E4M3.F32.PACK_AB_MERGE_C R3, RZ, R0, RZ ;  /* 0x00000000ff03723e */ /* 0x001fe400048070ff */
[----:B------:R-:W-:-:S03]  /*e420*/  PRMT R0, RZ, 0x7610, R0 ;  /* 0x00007610ff007816 */ /* 0x000fc60000000000 */
[----:B------:R0:W-:Y:S01]  /*e430*/  @!P6 STG.E.U8 desc[UR52][R24.64+0x39], R3 ;  /* 0x000039031800e986 */ /* 0x0001e2000c101134 */
[----:B------:R-:W-:Y:S05]  /*e440*/  @P5 BRA `(.L_x_142) ;  /* 0x0000000000045947 */ /* 0x000fea0003800000 */
[----:B------:R3:W5:Y:S02]  /*e450*/  LDG.E.U8 R0, desc[UR52][R34.64+0x38] ;  /* 0x0000383422007981 */ /* 0x000764000c1e1100 */
.L_x_142:
[----:B------:R-:W-:Y:S05]  /*e460*/  BSYNC B1 ;  /* 0x0000000000017941 */ /* 0x000fea0003800000 */
.L_x_141:
[----:B------:R-:W2:Y:S01]  /*e470*/  LDL.LU R2, [R1+0x8] ;  /* 0x0000080001027983 */ /* 0x000ea20000300800 */
        /* <DEDUP_REMOVED lines=12> */
.L_x_144:
[----:B------:R-:W-:Y:S05]  /*e540*/  BSYNC B1 ;  /* 0x0000000000017941 */ /* 0x000fea0003800000 */
.L_x_143:
        /* <DEDUP_REMOVED lines=13> */
.L_x_146:
[----:B------:R-:W-:Y:S05]  /*e620*/  BSYNC B1 ;  /* 0x0000000000017941 */ /* 0x000fea0003800000 */
.L_x_145:
        /* <DEDUP_REMOVED lines=13> */
.L_x_148:
[----:B------:R-:W-:Y:S05]  /*e700*/  BSYNC B1 ;  /* 0x0000000000017941 */ /* 0x000fea0003800000 */
.L_x_147:
        /* <DEDUP_REMOVED lines=13> */
.L_x_150:
[----:B------:R-:W-:Y:S05]  /*e7e0*/  BSYNC B1 ;  /* 0x0000000000017941 */ /* 0x000fea0003800000 */
.L_x_149:
        /* <DEDUP_REMOVED lines=13> */
.L_x_152:
[----:B------:R-:W-:Y:S05]  /*e8c0*/  BSYNC B1 ;  /* 0x0000000000017941 */ /* 0x000fea0003800000 */
.L_x_151:
        /* <DEDUP_REMOVED lines=13> */
.L_x_154:
[----:B------:R-:W-:Y:S05]  /*e9a0*/  BSYNC B1 ;  /* 0x0000000000017941 */ /* 0x000fea0003800000 */
.L_x_153:
        /* <DEDUP_REMOVED lines=13> */
.L_x_156:
[----:B------:R-:W-:Y:S05]  /*ea80*/  BSYNC B1 ;  /* 0x0000000000017941 */ /* 0x000fea0003800000 */
.L_x_155:
        /* <DEDUP_REMOVED lines=13> */
.L_x_158:
[----:B------:R-:W-:Y:S05]  /*eb60*/  BSYNC B1 ;  /* 0x0000000000017941 */ /* 0x000fea0003800000 */
.L_x_157:
        /* <DEDUP_REMOVED lines=13> */
.L_x_160:
[----:B------:R-:W-:Y:S05]  /*ec40*/  BSYNC B1 ;  /* 0x0000000000017941 */ /* 0x000fea0003800000 */
.L_x_159:
        /* <DEDUP_REMOVED lines=13> */
.L_x_162:
[----:B------:R-:W-:Y:S05]  /*ed20*/  BSYNC B1 ;  /* 0x0000000000017941 */ /* 0x000fea0003800000 */
.L_x_161:
        /* <DEDUP_REMOVED lines=13> */
.L_x_164:
[----:B------:R-:W-:Y:S05]  /*ee00*/  BSYNC B1 ;  /* 0x0000000000017941 */ /* 0x000fea0003800000 */
.L_x_163:
        /* <DEDUP_REMOVED lines=13> */
.L_x_166:
[----:B------:R-:W-:Y:S05]  /*eee0*/  BSYNC B1 ;  /* 0x0000000000017941 */ /* 0x000fea0003800000 */
.L_x_165:
        /* <DEDUP_REMOVED lines=13> */
.L_x_168:
[----:B------:R-:W-:Y:S05]  /*efc0*/  BSYNC B1 ;  /* 0x0000000000017941 */ /* 0x000fea0003800000 */
.L_x_167:
        /* <DEDUP_REMOVED lines=13> */
.L_x_170:
[----:B------:R-:W-:Y:S05]  /*f0a0*/  BSYNC B1 ;  /* 0x0000000000017941 */ /* 0x000fea0003800000 */
.L_x_169:
        /* <DEDUP_REMOVED lines=13> */
.L_x_172:
[----:B------:R-:W-:Y:S05]  /*f180*/  BSYNC B1 ;  /* 0x0000000000017941 */ /* 0x000fea0003800000 */
.L_x_171:
        /* <DEDUP_REMOVED lines=13> */
.L_x_174:
[----:B------:R-:W-:Y:S05]  /*f260*/  BSYNC B1 ;  /* 0x0000000000017941 */ /* 0x000fea0003800000 */
.L_x_173:
        /* <DEDUP_REMOVED lines=13> */
.L_x_176:
[----:B------:R-:W-:Y:S05]  /*f340*/  BSYNC B1 ;  /* 0x0000000000017941 */ /* 0x000fea0003800000 */
.L_x_175:
        /* <DEDUP_REMOVED lines=13> */
.L_x_178:
[----:B------:R-:W-:Y:S05]  /*f420*/  BSYNC B1 ;  /* 0x0000000000017941 */ /* 0x000fea0003800000 */
.L_x_177:
        /* <DEDUP_REMOVED lines=13> */
.L_x_180:
[----:B------:R-:W-:Y:S05]  /*f500*/  BSYNC B1 ;  /* 0x0000000000017941 */ /* 0x000fea0003800000 */
.L_x_179:
        /* <DEDUP_REMOVED lines=13> */
.L_x_182:
[----:B------:R-:W-:Y:S05]  /*f5e0*/  BSYNC B1 ;  /* 0x0000000000017941 */ /* 0x000fea0003800000 */
.L_x_181:
        /* <DEDUP_REMOVED lines=13> */
.L_x_184:
[----:B------:R-:W-:Y:S05]  /*f6c0*/  BSYNC B1 ;  /* 0x0000000000017941 */ /* 0x000fea0003800000 */
.L_x_183:
        /* <DEDUP_REMOVED lines=13> */
.L_x_186:
[----:B------:R-:W-:Y:S05]  /*f7a0*/  BSYNC B1 ;  /* 0x0000000000017941 */ /* 0x000fea0003800000 */
.L_x_185:
        /* <DEDUP_REMOVED lines=13> */
.L_x_188:
[----:B------:R-:W-:Y:S05]  /*f880*/  BSYNC B1 ;  /* 0x0000000000017941 */ /* 0x000fea0003800000 */
.L_x_187:
        /* <DEDUP_REMOVED lines=13> */
.L_x_190:
[----:B------:R-:W-:Y:S05]  /*f960*/  BSYNC B1 ;  /* 0x0000000000017941 */ /* 0x000fea0003800000 */
.L_x_189:
        /* <DEDUP_REMOVED lines=13> */
.L_x_192:
[----:B------:R-:W-:Y:S05]  /*fa40*/  BSYNC B1 ;  /* 0x0000000000017941 */ /* 0x000fea0003800000 */
.L_x_191:
        /* <DEDUP_REMOVED lines=13> */
.L_x_194:
[----:B------:R-:W-:Y:S05]  /*fb20*/  BSYNC B1 ;  /* 0x0000000000017941 */ /* 0x000fea0003800000 */
.L_x_193:
        /* <DEDUP_REMOVED lines=13> */
.L_x_196:
[----:B------:R-:W-:Y:S05]  /*fc00*/  BSYNC B1 ;  /* 0x0000000000017941 */ /* 0x000fea0003800000 */
.L_x_195:
        /* <DEDUP_REMOVED lines=13> */
.L_x_198:
[----:B------:R-:W-:Y:S05]  /*fce0*/  BSYNC B1 ;  /* 0x0000000000017941 */ /* 0x000fea0003800000 */
.L_x_197:
        /* <DEDUP_REMOVED lines=13> */
.L_x_200:
[----:B------:R-:W-:Y:S05]  /*fdc0*/  BSYNC B1 ;  /* 0x0000000000017941 */ /* 0x000fea0003800000 */
.L_x_199:
        /* <DEDUP_REMOVED lines=13> */
.L_x_202:
[----:B------:R-:W-:Y:S05]  /*fea0*/  BSYNC B1 ;  /* 0x0000000000017941 */ /* 0x000fea0003800000 */
.L_x_201:
        /* <DEDUP_REMOVED lines=13> */
.L_x_204:
[----:B------:R-:W-:Y:S05]  /*ff80*/  BSYNC B1 ;  /* 0x0000000000017941 */ /* 0x000fea0003800000 */
.L_x_203:
        /* <DEDUP_REMOVED lines=13> */
.L_x_206:
[----:B------:R-:W-:Y:S05]  /*10060*/  BSYNC B1 ;  /* 0x0000000000017941 */ /* 0x000fea0003800000 */
.L_x_205:
        /* <DEDUP_REMOVED lines=13> */
.L_x_208:
[----:B------:R-:W-:Y:S05]  /*10140*/  BSYNC B1 ;  /* 0x0000000000017941 */ /* 0x000fea0003800000 */
.L_x_207:
        /* <DEDUP_REMOVED lines=13> */
.L_x_210:
[----:B------:R-:W-:Y:S05]  /*10220*/  BSYNC B1 ;  /* 0x0000000000017941 */ /* 0x000fea0003800000 */
.L_x_209:
        /* <DEDUP_REMOVED lines=13> */
.L_x_212:
[----:B------:R-:W-:Y:S05]  /*10300*/  BSYNC B1 ;  /* 0x0000000000017941 */ /* 0x000fea0003800000 */
.L_x_211:
        /* <DEDUP_REMOVED lines=13> */
.L_x_214:
[----:B------:R-:W-:Y:S05]  /*103e0*/  BSYNC B1 ;  /* 0x0000000000017941 */ /* 0x000fea0003800000 */
.L_x_213:
        /* <DEDUP_REMOVED lines=13> */
.L_x_216:
[----:B------:R-:W-:Y:S05]  /*104c0*/  BSYNC B1 ;  /* 0x0000000000017941 */ /* 0x000fea0003800000 */
.L_x_215:
        /* <DEDUP_REMOVED lines=13> */
.L_x_218:
[----:B------:R-:W-:Y:S05]  /*105a0*/  BSYNC B1 ;  /* 0x0000000000017941 */ /* 0x000fea0003800000 */
.L_x_217:
        /* <DEDUP_REMOVED lines=13> */
.L_x_220:
[----:B------:R-:W-:Y:S05]  /*10680*/  BSYNC B1 ;  /* 0x0000000000017941 */ /* 0x000fea0003800000 */
.L_x_219:
        /* <DEDUP_REMOVED lines=13> */
.L_x_222:
[----:B------:R-:W-:Y:S05]  /*10760*/  BSYNC B1 ;  /* 0x0000000000017941 */ /* 0x000fea0003800000 */
.L_x_221:
        /* <DEDUP_REMOVED lines=13> */
.L_x_224:
[----:B------:R-:W-:Y:S05]  /*10840*/  BSYNC B1 ;  /* 0x0000000000017941 */ /* 0x000fea0003800000 */
.L_x_223:
        /* <DEDUP_REMOVED lines=13> */
.L_x_226:
[----:B------:R-:W-:Y:S05]  /*10920*/  BSYNC B1 ;  /* 0x0000000000017941 */ /* 0x000fea0003800000 */
.L_x_225:
        /* <DEDUP_REMOVED lines=13> */
.L_x_228:
[----:B------:R-:W-:Y:S05]  /*10a00*/  BSYNC B1 ;  /* 0x0000000000017941 */ /* 0x000fea0003800000 */
.L_x_227:
        /* <DEDUP_REMOVED lines=13> */
.L_x_230:
[----:B------:R-:W-:Y:S05]  /*10ae0*/  BSYNC B1 ;  /* 0x0000000000017941 */ /* 0x000fea0003800000 */
.L_x_229:
        /* <DEDUP_REMOVED lines=13> */
.L_x_232:
[----:B------:R-:W-:Y:S05]  /*10bc0*/  BSYNC B1 ;  /* 0x0000000000017941 */ /* 0x000fea0003800000 */
.L_x_231:
        /* <DEDUP_REMOVED lines=13> */
.L_x_234:
[----:B------:R-:W-:Y:S05]  /*10ca0*/  BSYNC B1 ;  /* 0x0000000000017941 */ /* 0x000fea0003800000 */
.L_x_233:
        /* <DEDUP_REMOVED lines=13> */
.L_x_236:
[----:B------:R-:W-:Y:S05]  /*10d80*/  BSYNC B1 ;  /* 0x0000000000017941 */ /* 0x000fea0003800000 */
.L_x_235:
        /* <DEDUP_REMOVED lines=13> */
.L_x_238:
[----:B------:R-:W-:Y:S05]  /*10e60*/  BSYNC B1 ;  /* 0x0000000000017941 */ /* 0x000fea0003800000 */
.L_x_237:
        /* <DEDUP_REMOVED lines=13> */
.L_x_240:
[----:B------:R-:W-:Y:S05]  /*10f40*/  BSYNC B1 ;  /* 0x0000000000017941 */ /* 0x000fea0003800000 */
.L_x_239:
        /* <DEDUP_REMOVED lines=13> */
.L_x_242:
[----:B------:R-:W-:Y:S05]  /*11020*/  BSYNC B1 ;  /* 0x0000000000017941 */ /* 0x000fea0003800000 */
.L_x_241:
        /* <DEDUP_REMOVED lines=13> */
.L_x_244:
[----:B------:R-:W-:Y:S05]  /*11100*/  BSYNC B1 ;  /* 0x0000000000017941 */ /* 0x000fea0003800000 */
.L_x_243:
        /* <DEDUP_REMOVED lines=13> */
.L_x_246:
[----:B------:R-:W-:Y:S05]  /*111e0*/  BSYNC B1 ;  /* 0x0000000000017941 */ /* 0x000fea0003800000 */
.L_x_245:
        /* <DEDUP_REMOVED lines=13> */
.L_x_248:
[----:B------:R-:W-:Y:S05]  /*112c0*/  BSYNC B1 ;  /* 0x0000000000017941 */ /* 0x000fea0003800000 */
.L_x_247:
        /* <DEDUP_REMOVED lines=13> */
.L_x_250:
[----:B------:R-:W-:Y:S05]  /*113a0*/  BSYNC B1 ;  /* 0x0000000000017941 */ /* 0x000fea0003800000 */
.L_x_249:
        /* <DEDUP_REMOVED lines=13> */
.L_x_252:
[----:B------:R-:W-:Y:S05]  /*11480*/  BSYNC B1 ;  /* 0x0000000000017941 */ /* 0x000fea0003800000 */
.L_x_251:
        /* <DEDUP_REMOVED lines=13> */
.L_x_254:
[----:B------:R-:W-:Y:S05]  /*11560*/  BSYNC B1 ;  /* 0x0000000000017941 */ /* 0x000fea0003800000 */
.L_x_253:
        /* <DEDUP_REMOVED lines=13> */
.L_x_256:
[----:B------:R-:W-:Y:S05]  /*11640*/  BSYNC B1 ;  /* 0x0000000000017941 */ /* 0x000fea0003800000 */
.L_x_255:
        /* <DEDUP_REMOVED lines=13> */
.L_x_258:
[----:B------:R-:W-:Y:S05]  /*11720*/  BSYNC B1 ;  /* 0x0000000000017941 */ /* 0x000fea0003800000 */
.L_x_257:
        /* <DEDUP_REMOVED lines=13> */
.L_x_260:
[----:B------:R-:W-:Y:S05]  /*11800*/  BSYNC B1 ;  /* 0x0000000000017941 */ /* 0x000fea0003800000 */
.L_x_259:
        /* <DEDUP_REMOVED lines=13> */
.L_x_262:
[----:B------:R-:W-:Y:S05]  /*118e0*/  BSYNC B1 ;  /* 0x0000000000017941 */ /* 0x000fea0003800000 */
.L_x_261:
        /* <DEDUP_REMOVED lines=13> */
.L_x_264:
[----:B------:R-:W-:Y:S05]  /*119c0*/  BSYNC B1 ;  /* 0x0000000000017941 */ /* 0x000fea0003800000 */
.L_x_263:
        /* <DEDUP_REMOVED lines=13> */
.L_x_266:
[----:B------:R-:W-:Y:S05]  /*11aa0*/  BSYNC B1 ;  /* 0x0000000000017941 */ /* 0x000fea0003800000 */
.L_x_265:
        /* <DEDUP_REMOVED lines=13> */
.L_x_268:
[----:B------:R-:W-:Y:S05]  /*11b80*/  BSYNC B1 ;  /* 0x0000000000017941 */ /* 0x000fea0003800000 */
.L_x_267:
        /* <DEDUP_REMOVED lines=13> */
.L_x_270:
[----:B------:R-:W-:Y:S05]  /*11c60*/  BSYNC B1 ;  /* 0x0000000000017941 */ /* 0x000fea0003800000 */
.L_x_269:
        /* <DEDUP_REMOVED lines=13> */
.L_x_272:
[----:B------:R-:W-:Y:S05]  /*11d40*/  BSYNC B1 ;  /* 0x0000000000017941 */ /* 0x000fea0003800000 */
.L_x_271:
        /* <DEDUP_REMOVED lines=13> */
.L_x_274:
[----:B------:R-:W-:Y:S05]  /*11e20*/  BSYNC B1 ;  /* 0x0000000000017941 */ /* 0x000fea0003800000 */
.L_x_273:
        /* <DEDUP_REMOVED lines=13> */
.L_x_276:
[----:B------:R-:W-:Y:S05]  /*11f00*/  BSYNC B1 ;  /* 0x0000000000017941 */ /* 0x000fea0003800000 */
.L_x_275:
        /* <DEDUP_REMOVED lines=13> */
.L_x_278:
[----:B------:R-:W-:Y:S05]  /*11fe0*/  BSYNC B1 ;  /* 0x0000000000017941 */ /* 0x000fea0003800000 */
.L_x_277:
        /* <DEDUP_REMOVED lines=13> */
.L_x_280:
[----:B------:R-:W-:Y:S05]  /*120c0*/  BSYNC B1 ;  /* 0x0000000000017941 */ /* 0x000fea0003800000 */
.L_x_279:
        /* <DEDUP_REMOVED lines=13> */
.L_x_282:
[----:B------:R-:W-:Y:S05]  /*121a0*/  BSYNC B1 ;  /* 0x0000000000017941 */ /* 0x000fea0003800000 */
.L_x_281:
        /* <DEDUP_REMOVED lines=13> */
.L_x_284:
[----:B------:R-:W-:Y:S05]  /*12280*/  BSYNC B1 ;  /* 0x0000000000017941 */ /* 0x000fea0003800000 */
.L_x_283:
        /* <DEDUP_REMOVED lines=13> */
.L_x_286:
[----:B------:R-:W-:Y:S05]  /*12360*/  BSYNC B1 ;  /* 0x0000000000017941 */ /* 0x000fea0003800000 */
.L_x_285:
        /* <DEDUP_REMOVED lines=13> */
.L_x_288:
[----:B------:R-:W-:Y:S05]  /*12440*/  BSYNC B1 ;  /* 0x0000000000017941 */ /* 0x000fea0003800000 */
.L_x_287:
        /* <DEDUP_REMOVED lines=13> */
.L_x_290:
[----:B------:R-:W-:Y:S05]  /*12520*/  BSYNC B1 ;  /* 0x0000000000017941 */ /* 0x000fea0003800000 */
.L_x_289:
        /* <DEDUP_REMOVED lines=13> */
.L_x_292:
[----:B------:R-:W-:Y:S05]  /*12600*/  BSYNC B1 ;  /* 0x0000000000017941 */ /* 0x000fea0003800000 */
.L_x_291:
        /* <DEDUP_REMOVED lines=13> */
.L_x_294:
[----:B------:R-:W-:Y:S05]  /*126e0*/  BSYNC B1 ;  /* 0x0000000000017941 */ /* 0x000fea0003800000 */
.L_x_293:
        /* <DEDUP_REMOVED lines=13> */
.L_x_296:
[----:B------:R-:W-:Y:S05]  /*127c0*/  BSYNC B1 ;  /* 0x0000000000017941 */ /* 0x000fea0003800000 */
.L_x_295:
        /* <DEDUP_REMOVED lines=13> */
.L_x_298:
[----:B------:R-:W-:Y:S05]  /*128a0*/  BSYNC B1 ;  /* 0x0000000000017941 */ /* 0x000fea0003800000 */
.L_x_297:
        /* <DEDUP_REMOVED lines=13> */
.L_x_300:
[----:B------:R-:W-:Y:S05]  /*12980*/  BSYNC B1 ;  /* 0x0000000000017941 */ /* 0x000fea0003800000 */
.L_x_299:
        /* <DEDUP_REMOVED lines=13> */
.L_x_302:
[----:B------:R-:W-:Y:S05]  /*12a60*/  BSYNC B1 ;  /* 0x0000000000017941 */ /* 0x000fea0003800000 */
.L_x_301:
        /* <DEDUP_REMOVED lines=13> */
.L_x_304:
[----:B------:R-:W-:Y:S05]  /*12b40*/  BSYNC B1 ;  /* 0x0000000000017941 */ /* 0x000fea0003800000 */
.L_x_303:
        /* <DEDUP_REMOVED lines=13> */
.L_x_306:
[----:B------:R-:W-:Y:S05]  /*12c20*/  BSYNC B1 ;  /* 0x0000000000017941 */ /* 0x000fea0003800000 */
.L_x_305:
        /* <DEDUP_REMOVED lines=13> */
.L_x_308:
[----:B------:R-:W-:Y:S05]  /*12d00*/  BSYNC B1 ;  /* 0x0000000000017941 */ /* 0x000fea0003800000 */
.L_x_307:
        /* <DEDUP_REMOVED lines=13> */
.L_x_310:
[----:B------:R-:W-:Y:S05]  /*12de0*/  BSYNC B1 ;  /* 0x0000000000017941 */ /* 0x000fea0003800000 */
.L_x_309:
        /* <DEDUP_REMOVED lines=13> */
.L_x_312:
[----:B------:R-:W-:Y:S05]  /*12ec0*/  BSYNC B1 ;  /* 0x0000000000017941 */ /* 0x000fea0003800000 */
.L_x_311:
        /* <DEDUP_REMOVED lines=13> */
.L_x_314:
[----:B------:R-:W-:Y:S05]  /*12fa0*/  BSYNC B1 ;  /* 0x0000000000017941 */ /* 0x000fea0003800000 */
.L_x_313:
        /* <DEDUP_REMOVED lines=13> */
.L_x_316:
[----:B------:R-:W-:Y:S05]  /*13080*/  BSYNC B1 ;  /* 0x0000000000017941 */ /* 0x000fea0003800000 */
.L_x_315:
        /* <DEDUP_REMOVED lines=13> */
.L_x_318:
[----:B------:R-:W-:Y:S05]  /*13160*/  BSYNC B1 ;  /* 0x0000000000017941 */ /* 0x000fea0003800000 */
.L_x_317:
        /* <DEDUP_REMOVED lines=13> */
.L_x_320:
[----:B------:R-:W-:Y:S05]  /*13240*/  BSYNC B1 ;  /* 0x0000000000017941 */ /* 0x000fea0003800000 */
.L_x_319:
        /* <DEDUP_REMOVED lines=13> */
.L_x_322:
[----:B------:R-:W-:Y:S05]  /*13320*/  BSYNC B1 ;  /* 0x0000000000017941 */ /* 0x000fea0003800000 */
.L_x_321:
        /* <DEDUP_REMOVED lines=13> */
.L_x_324:
[----:B------:R-:W-:Y:S05]  /*13400*/  BSYNC B1 ;  /* 0x0000000000017941 */ /* 0x000fea0003800000 */
.L_x_323:
        /* <DEDUP_REMOVED lines=13> */
.L_x_326:
[----:B------:R-:W-:Y:S05]  /*134e0*/  BSYNC B1 ;  /* 0x0000000000017941 */ /* 0x000fea0003800000 */
.L_x_325:
        /* <DEDUP_REMOVED lines=13> */
.L_x_328:
[----:B------:R-:W-:Y:S05]  /*135c0*/  BSYNC B1 ;  /* 0x0000000000017941 */ /* 0x000fea0003800000 */
.L_x_327:
        /* <DEDUP_REMOVED lines=13> */
.L_x_330:
[----:B------:R-:W-:Y:S05]  /*136a0*/  BSYNC B1 ;  /* 0x0000000000017941 */ /* 0x000fea0003800000 */
.L_x_329:
        /* <DEDUP_REMOVED lines=13> */
.L_x_332:
[----:B------:R-:W-:Y:S05]  /*13780*/  BSYNC B1 ;  /* 0x0000000000017941 */ /* 0x000fea0003800000 */
.L_x_331:
        /* <DEDUP_REMOVED lines=13> */
.L_x_334:
[----:B------:R-:W-:Y:S05]  /*13860*/  BSYNC B1 ;  /* 0x0000000000017941 */ /* 0x000fea0003800000 */
.L_x_333:
        /* <DEDUP_REMOVED lines=13> */
.L_x_336:
[----:B------:R-:W-:Y:S05]  /*13940*/  BSYNC B1 ;  /* 0x0000000000017941 */ /* 0x000fea0003800000 */
.L_x_335:
        /* <DEDUP_REMOVED lines=13> */
.L_x_338:
[----:B------:R-:W-:Y:S05]  /*13a20*/  BSYNC B1 ;  /* 0x0000000000017941 */ /* 0x000fea0003800000 */
.L_x_337:
        /* <DEDUP_REMOVED lines=13> */
.L_x_340:
[----:B------:R-:W-:Y:S05]  /*13b00*/  BSYNC B1 ;  /* 0x0000000000017941 */ /* 0x000fea0003800000 */
.L_x_339:
        /* <DEDUP_REMOVED lines=13> */
.L_x_342:
[----:B------:R-:W-:Y:S05]  /*13be0*/  BSYNC B1 ;  /* 0x0000000000017941 */ /* 0x000fea0003800000 */
.L_x_341:
        /* <DEDUP_REMOVED lines=13> */
.L_x_344:
[----:B------:R-:W-:Y:S05]  /*13cc0*/  BSYNC B1 ;  /* 0x0000000000017941 */ /* 0x000fea0003800000 */
.L_x_343:
        /* <DEDUP_REMOVED lines=13> */
.L_x_346:
[----:B------:R-:W-:Y:S05]  /*13da0*/  BSYNC B1 ;  /* 0x0000000000017941 */ /* 0x000fea0003800000 */
.L_x_345:
        /* <DEDUP_REMOVED lines=13> */
.L_x_348:
[----:B------:R-:W-:Y:S05]  /*13e80*/  BSYNC B1 ;  /* 0x0000000000017941 */ /* 0x000fea0003800000 */
.L_x_347:
        /* <DEDUP_REMOVED lines=13> */
.L_x_350:
[----:B------:R-:W-:Y:S05]  /*13f60*/  BSYNC B1 ;  /* 0x0000000000017941 */ /* 0x000fea0003800000 */
.L_x_349:
        /* <DEDUP_REMOVED lines=13> */
.L_x_352:
[----:B------:R-:W-:Y:S05]  /*14040*/  BSYNC B1 ;  /* 0x0000000000017941 */ /* 0x000fea0003800000 */
.L_x_351:
        /* <DEDUP_REMOVED lines=13> */
.L_x_354:
[----:B------:R-:W-:Y:S05]  /*14120*/  BSYNC B1 ;  /* 0x0000000000017941 */ /* 0x000fea0003800000 */
.L_x_353:
        /* <DEDUP_REMOVED lines=13> */
.L_x_356:
[----:B------:R-:W-:Y:S05]  /*14200*/  BSYNC B1 ;  /* 0x0000000000017941 */ /* 0x000fea0003800000 */
.L_x_355:
        /* <DEDUP_REMOVED lines=13> */
.L_x_358:
[----:B------:R-:W-:Y:S05]  /*142e0*/  BSYNC B1 ;  /* 0x0000000000017941 */ /* 0x000fea0003800000 */
.L_x_357:
        /* <DEDUP_REMOVED lines=13> */
.L_x_360:
[----:B------:R-:W-:Y:S05]  /*143c0*/  BSYNC B1 ;  /* 0x0000000000017941 */ /* 0x000fea0003800000 */
.L_x_359:
        /* <DEDUP_REMOVED lines=13> */
.L_x_362:
[----:B------:R-:W-:Y:S05]  /*144a0*/  BSYNC B1 ;  /* 0x0000000000017941 */ /* 0x000fea0003800000 */
.L_x_361:
        /* <DEDUP_REMOVED lines=13> */
.L_x_364:
[----:B------:R-:W-:Y:S05]  /*14580*/  BSYNC B1 ;  /* 0x0000000000017941 */ /* 0x000fea0003800000 */
.L_x_363:
        /* <DEDUP_REMOVED lines=13> */
.L_x_366:
[----:B------:R-:W-:Y:S05]  /*14660*/  BSYNC B1 ;  /* 0x0000000000017941 */ /* 0x000fea0003800000 */
.L_x_365:
        /* <DEDUP_REMOVED lines=13> */
.L_x_368:
[----:B------:R-:W-:Y:S05]  /*14740*/  BSYNC B1 ;  /* 0x0000000000017941 */ /* 0x000fea0003800000 */
.L_x_367:
        /* <DEDUP_REMOVED lines=13> */
.L_x_370:
[----:B------:R-:W-:Y:S05]  /*14820*/  BSYNC B1 ;  /* 0x0000000000017941 */ /* 0x000fea0003800000 */
.L_x_369:
        /* <DEDUP_REMOVED lines=13> */
.L_x_372:
[----:B------:R-:W-:Y:S05]  /*14900*/  BSYNC B1 ;  /* 0x0000000000017941 */ /* 0x000fea0003800000 */
.L_x_371:
        /* <DEDUP_REMOVED lines=13> */
.L_x_374:
[----:B------:R-:W-:Y:S05]  /*149e0*/  BSYNC B1 ;  /* 0x0000000000017941 */ /* 0x000fea0003800000 */
.L_x_373:
        /* <DEDUP_REMOVED lines=13> */
.L_x_376:
[----:B------:R-:W-:Y:S05]  /*14ac0*/  BSYNC B1 ;  /* 0x0000000000017941 */ /* 0x000fea0003800000 */
.L_x_375:
        /* <DEDUP_REMOVED lines=13> */
.L_x_378:
[----:B------:R-:W-:Y:S05]  /*14ba0*/  BSYNC B1 ;  /* 0x0000000000017941 */ /* 0x000fea0003800000 */
.L_x_377:
        /* <DEDUP_REMOVED lines=13> */
.L_x_380:
[----:B------:R-:W-:Y:S05]  /*14c80*/  BSYNC B1 ;  /* 0x0000000000017941 */ /* 0x000fea0003800000 */
.L_x_379:
        /* <DEDUP_REMOVED lines=13> */
.L_x_382:
[----:B------:R-:W-:Y:S05]  /*14d60*/  BSYNC B1 ;  /* 0x0000000000017941 */ /* 0x000fea0003800000 */
.L_x_381:
        /* <DEDUP_REMOVED lines=13> */
.L_x_384:
[----:B------:R-:W-:Y:S05]  /*14e40*/  BSYNC B1 ;  /* 0x0000000000017941 */ /* 0x000fea0003800000 */
.L_x_383:
[----:B------:R-:W-:Y:S05]  /*14e50*/  @P0 BRA `(.L_x_385) ;  /* 0x0000003400240947 */ /* 0x000fea0003800000 */
[----:B------:R-:W2:Y:S01]  /*14e60*/  LDL.LU R2, [R1+0x1ec] ;  /* 0x0001ec0001027983 */ /* 0x000ea20000300800 */
[----:B-----5:R-:W-:-:S04]  /*14e70*/  LOP3.LUT R0, R0, 0xff, RZ, 0xc0, !PT ;  /* 0x000000ff00007812 */ /* 0x020fc800078ec0ff */
[----:B------:R-:W-:-:S05]  /*14e80*/  F2FP.F16.E4M3.UNPACK_B R0, R0 ;  /* 0x00000000ff00723e */ /* 0x000fca00020006ff */
[----:B------:R-:W-:-:S05]  /*14e90*/  HADD2.F32 R0, -RZ, R0.H0_H0 ;  /* 0x20000000ff007230 */ /* 0x000fca0000004100 */
[----:B------:R-:W-:-:S04]  /*14ea0*/  FMUL R0, R0, UR5 ;  /* 0x0000000500007c20 */ /* 0x000fc80008400000 */
[----:B--2---:R-:W-:-:S05]  /*14eb0*/  FFMA R0, R2, UR4, R0 ;  /* 0x0000000402007c23 */ /* 0x004fca0008000000 */
[----:B0-----:R-:W-:-:S05]  /*14ec0*/  F2FP.SATFINITE.E4M3.F32.PACK_AB_MERGE_C R3, RZ, R0, RZ ;  /* 0x00000000ff03723e */ /* 0x001fca00048070ff */
[----:B------:R0:W-:Y:S01]  /*14ed0*/  STG.E.U8 desc[UR52][R30.64+0xa9], R3 ;  /* 0x0000a9031e007986 */ /* 0x0001e2000c101134 */
[----:B------:R-:W-:Y:S05]  /*14ee0*/  BRA `(.L_x_385) ;  /* 0x0000003400007947 */ /* 0x000fea0003800000 */
.L_x_32:
[----:B------:R-:W-:Y:S01]  /*14ef0*/  ISETP.GE.AND P3, PT, R43, 0x1, PT ;  /* 0x000000012b00780c */ /* 0x000fe20003f66270 */
[----:B------:R-:W-:Y:S01]  /*14f00*/  FMUL R228, R228, UR4 ;  /* 0x00000004e4e47c20 */ /* 0x000fe20008400000 */
[----:B------:R-:W-:Y:S01]  /*14f10*/  FMUL R227, R227, UR4 ;  /* 0x00000004e3e37c20 */ /* 0x000fe20008400000 */
[----:B------:R-:W-:Y:S01]  /*14f20*/  ISETP.GE.AND P2, PT, R43, 0x9, PT ;  /* 0x000000092b00780c */ /* 0x000fe20003f46270 */
[----:B------:R-:W-:Y:S01]  /*14f30*/  FMUL R226, R226, UR4 ;  /* 0x00000004e2e27c20 */ /* 0x000fe20008400000 */
[C---:B------:R-:W-:Y:S01]  /*14f40*/  ISETP.LT.OR P0, PT, R44.reuse, 0x1, !P3 ;  /* 0x000000012c00780c */ /* 0x040fe20005f01670 */
[----:B------:R-:W-:Y:S01]  /*14f50*/  FMUL R225, R225, UR4 ;  /* 0x00000004e1e17c20 */ /* 0x000fe20008400000 */
[C---:B------:R-:W-:Y:S02]  /*14f60*/  ISETP.LT.OR P6, PT, R44.reuse, 0x2, !P3 ;  /* 0x000000022c00780c */ /* 0x040fe40005fc1670 */
[----:B------:R-:W-:Y:S02]  /*14f70*/  F2FP.SATFINITE.E4M3.F32.PACK_AB_MERGE_C R33, RZ, R228, RZ ;  /* 0x000000e4ff21723e */ /* 0x000fe400048070ff */
[----:B------:R-:W-:-:S02]  /*14f80*/  ISETP.LT.OR P1, PT, R44, 0x2, !P2 ;  /* 0x000000022c00780c */ /* 0x000fc40005721670 */
[----:B------:R-:W-:Y:S02]  /*14f90*/  F2FP.SATFINITE.E4M3.F32.PACK_AB_MERGE_C R227, RZ, R227, RZ ;  /* 0x000000e3ffe3723e */ /* 0x000fe400048070ff */
[----:B------:R-:W-:-:S03]  /*14fa0*/  ISETP.LT.OR P5, PT, R44, 0x9, !P3 ;  /* 0x000000092c00780c */ /* 0x000fc60005fa1670 */
[----:B------:R0:W-:Y:S01]  /*14fb0*/  @!P0 STG.E.U8 desc[UR52][R24.64], R33 ;  /* 0x0000002118008986 */ /* 0x0001e2000c101134 */
[----:B------:R-:W-:Y:S01]  /*14fc0*/  ISETP.LT.OR P0, PT, R44, 0x1, !P2 ;  /* 0x000000012c00780c */ /* 0x000fe20005701670 */
[----:B------:R-:W-:Y:S02]  /*14fd0*/  FMUL R224, R224, UR4 ;  /* 0x00000004e0e07c20 */ /* 0x000fe40008400000 */
[----:B------:R1:W-:Y:S01]  /*14fe0*/  @!P6 STG.E.U8 desc[UR52][R24.64+0x1], R227 ;  /* 0x000001e31800e986 */ /* 0x0003e2000c101134 */
[----:B------:R-:W-:Y:S02]  /*14ff0*/  ISETP.LT.OR P6, PT, R44, 0xa, !P3 ;  /* 0x0000000a2c00780c */ /* 0x000fe40005fc1670 */
[----:B------:R-:W-:Y:S02]  /*15000*/  F2FP.SATFINITE.E4M3.F32.PACK_AB_MERGE_C R35, RZ, R226, RZ ;  /* 0x000000e2ff23723e */ /* 0x000fe400048070ff */
[----:B------:R-:W-:Y:S01]  /*15010*/  F2FP.SATFINITE.E4M3.F32.PACK_AB_MERGE_C R225, RZ, R225, RZ ;  /* 0x000000e1ffe1723e */ /* 0x000fe200048070ff */
[----:B------:R-:W-:Y:S01]  /*15020*/  FMUL R223, R223, UR4 ;  /* 0x00000004dfdf7c20 */ /* 0x000fe20008400000 */
[----:B0-----:R-:W-:Y:S01]  /*15030*/  F2FP.SATFINITE.E4M3.F32.PACK_AB_MERGE_C R33, RZ, R224, RZ ;  /* 0x000000e0ff21723e */ /* 0x001fe200048070ff */
[----:B-1----:R-:W2:Y:S04]  /*15040*/  LDL.LU R227, [R1+0x4] ;  /* 0x0000040001e37983 */ /* 0x002ea80000300800 */
[----:B------:R-:W4:Y:S01]  /*15050*/  LDL.LU R226, [R1] ;  /* 0x0000000001e27983 */ /* 0x000f220000300800 */
[----:B------:R-:W-:-:S03]  /*15060*/  F2FP.SATFINITE.E4M3.F32.PACK_AB_MERGE_C R223, RZ, R223, RZ ;  /* 0x000000dfffdf723e */ /* 0x000fc600048070ff */
[----:B------:R-:W-:Y:S04]  /*15070*/  @!P0 STG.E.U8 desc[UR52][R26.64], R35 ;  /* 0x000000231a008986 */ /* 0x000fe8000c101134 */
[----:B------:R-:W-:Y:S01]  /*15080*/  @!P1 STG.E.U8 desc[UR52][R26.64+0x1], R225 ;  /* 0x000001e11a009986 */ /* 0x000fe2000c101134 */
[----:B------:R-:W-:-:S03]  /*15090*/  ISETP.LT.OR P0, PT, R44, 0x9, !P2 ;  /* 0x000000092c00780c */ /* 0x000fc60005701670 */
[----:B------:R0:W-:Y:S01]  /*150a0*/  @!P5 STG.E.U8 desc[UR52][R24.64+0x8], R33 ;  /* 0x000008211800d986 */ /* 0x0001e2000c101134 */
[----:B------:R-:W-:Y:S01]  /*150b0*/  ISETP.LT.OR P5, PT, R44, 0xa, !P2 ;  /* 0x0000000a2c00780c */ /* 0x000fe200057a1670 */
[----:B------:R-:W-:Y:S01]  /*150c0*/  FMUL R221, R221, UR4 ;  /* 0x00000004dddd7c20 */ /* 0x000fe20008400000 */
[----:B------:R-:W-:Y:S01]  /*150d0*/  ISETP.GE.AND P1, PT, R43, 0x81, PT ;  /* 0x000000812b00780c */ /* 0x000fe20003f26270 */
[----:B------:R-:W-:Y:S01]  /*150e0*/  FMUL R222, R222, UR4 ;  /* 0x00000004dede7c20 */ /* 0x000fe20008400000 */
[----:B------:R-:W-:Y:S02]  /*150f0*/  @!P6 STG.E.U8 desc[UR52][R24.64+0x9], R223 ;  /* 0x000009df1800e986 */ /* 0x000fe4000c101134 */
[----:B------:R-:W-:Y:S01]  /*15100*/  ISETP.LT.OR P6, PT, R44, 0x1, !P1 ;  /* 0x000000012c00780c */ /* 0x000fe20004fc1670 */
[----:B------:R-:W-:Y:S01]  /*15110*/  FMUL R220, R220, UR4 ;  /* 0x00000004dcdc7c20 */ /* 0x000fe20008400000 */
[----:B------:R-:W-:Y:S01]  /*15120*/  F2FP.SATFINITE.E4M3.F32.PACK_AB_MERGE_C R221, RZ, R221, RZ ;  /* 0x000000ddffdd723e */ /* 0x000fe200048070ff */
[----:B------:R-:W-:Y:S01]  /*15130*/  FMUL R219, R219, UR4 ;  /* 0x00000004dbdb7c20 */ /* 0x000fe20008400000 */
[----:B------:R-:W-:Y:S01]  /*15140*/  F2FP.SATFINITE.E4M3.F32.PACK_AB_MERGE_C R37, RZ, R222, RZ ;  /* 0x000000deff25723e */ /* 0x000fe200048070ff */
[----:B------:R-:W-:Y:S01]  /*15150*/  FMUL R218, R218, UR4 ;  /* 0x00000004dada7c20 */ /* 0x000fe20008400000 */
[----:B0-----:R-:W-:Y:S01]  /*15160*/  F2FP.SATFINITE.E4M3.F32.PACK_AB_MERGE_C R33, RZ, R220, RZ ;  /* 0x000000dcff21723e */ /* 0x001fe200048070ff */
[----:B------:R-:W-:Y:S01]  /*15170*/  @!P5 STG.E.U8 desc[UR52][R26.64+0x9], R221 ;  /* 0x000009dd1a00d986 */ /* 0x000fe2000c101134 */
[----:B------:R-:W-:-:S03]  /*15180*/  ISETP.LT.OR P5, PT, R44, 0x2, !P1 ;  /* 0x000000022c00780c */ /* 0x000fc60004fa1670 */
[----:B------:R-:W-:Y:S01]  /*15190*/  @!P0 STG.E.U8 desc[UR52][R26.64+0x8], R37 ;  /* 0x000008251a008986 */ /* 0x000fe2000c101134 */
[----:B------:R-:W-:-:S03]  /*151a0*/  ISETP.GE.AND P0, PT, R43, 0x89, PT ;  /* 0x000000892b00780c */ /* 0x000fc60003f06270 */
[----:B------:R0:W-:Y:S01]  /*151b0*/  @!P6 STG.E.U8 desc[UR52][R28.64], R33 ;  /* 0x000000211c00e986 */ /* 0x0001e2000c101134 */
[----:B------:R-:W-:Y:S02]  /*151c0*/  ISETP.LT.OR P6, PT, R44, 0x1, !P0 ;  /* 0x000000012c00780c */ /* 0x000fe400047c1670 */
[----:B------:R-:W-:Y:S01]  /*151d0*/  F2FP.SATFINITE.E4M3.F32.PACK_AB_MERGE_C R219, RZ, R219, RZ ;  /* 0x000000dbffdb723e */ /* 0x000fe200048070ff */
[----:B------:R-:W-:Y:S01]  /*151e0*/  FMUL R217, R217, UR4 ;  /* 0x00000004d9d97c20 */ /* 0x000fe20008400000 */
[----:B------:R-:W-:Y:S01]  /*151f0*/  F2FP.SATFINITE.E4M3.F32.PACK_AB_MERGE_C R35, RZ, R218, RZ ;  /* 0x000000daff23723e */ /* 0x000fe200048070ff */
[----:B------:R-:W-:Y:S01]  /*15200*/  FMUL R216, R216, UR4 ;  /* 0x00000004d8d87c20 */ /* 0x000fe20008400000 */
[----:B------:R-:W-:Y:S01]  /*15210*/  FMUL R215, R215, UR4 ;  /* 0x00000004d7d77c20 */ /* 0x000fe20008400000 */
[----:B------:R-:W-:Y:S01]  /*15220*/  @!P5 STG.E.U8 desc[UR52][R28.64+0x1], R219 ;  /* 0x000001db1c00d986 */ /* 0x000fe2000c101134 */
[----:B------:R-:W-:Y:S02]  /*15230*/  ISETP.LT.OR P5, PT, R44, 0x2, !P0 ;  /* 0x000000022c00780c */ /* 0x000fe400047a1670 */
[----:B------:R-:W-:Y:S01]  /*15240*/  F2FP.SATFINITE.E4M3.F32.PACK_AB_MERGE_C R217, RZ, R217, RZ ;  /* 0x000000d9ffd9723e */ /* 0x000fe200048070ff */
[----:B------:R-:W-:Y:S01]  /*15250*/  FMUL R214, R214, UR4 ;  /* 0x00000004d6d67c20 */ /* 0x000fe20008400000 */
[----:B------:R-:W-:Y:S01]  /*15260*/  FMUL R213, R213, UR4 ;  /* 0x00000004d5d57c20 */ /* 0x000fe20008400000 */
[----:B------:R1:W-:Y:S01]  /*15270*/  @!P6 STG.E.U8 desc[UR52][R30.64], R35 ;  /* 0x000000231e00e986 */ /* 0x0003e2000c101134 */
[----:B------:R-:W-:-:S02]  /*15280*/  ISETP.LT.OR P6, PT, R44, 0x9, !P1 ;  /* 0x000000092c00780c */ /* 0x000fc40004fc1670 */
[----:B0-----:R-:W-:Y:S01]  /*15290*/  F2FP.SATFINITE.E4M3.F32.PACK_AB_MERGE_C R33, RZ, R216, RZ ;  /* 0x000000d8ff21723e */ /* 0x001fe200048070ff */
[----:B------:R-:W-:Y:S01]  /*152a0*/  FMUL R212, R212, UR4 ;  /* 0x00000004d4d47c20 */ /* 0x000fe20008400000 */
[----:B------:R-:W-:Y:S01]  /*152b0*/  FMUL R211, R211, UR4 ;  /* 0x00000004d3d37c20 */ /* 0x000fe20008400000 */
        /* <DEDUP_REMOVED lines=9> */
[----:B-1----:R-:W-:Y:S01]  /*15350*/  F2FP.SATFINITE.E4M3.F32.PACK_AB_MERGE_C R35, RZ, R214, RZ ;  /* 0x000000d6ff23723e */ /* 0x002fe200048070ff */
        /* <DEDUP_REMOVED lines=44> */
[----:B------:R-:W3:Y:S04]  /*15620*/  LDL.LU R224, [R1+0x18] ;  /* 0x0000180001e07983 */ /* 0x000ee80000300800 */
[----:B------:R0:W-:Y:S01]  /*15630*/  @!P6 STG.E.U8 desc[UR52][R24.64+0x18], R33 ;  /* 0x000018211800e986 */ /* 0x0001e2000c101134 */
[----:B------:R-:W-:-:S02]  /*15640*/  ISETP.LT.OR P6, PT, R44, 0x19, !P2 ;  /* 0x000000192c00780c */ /* 0x000fc400057c1670 */
[----:B-1----:R-:W-:Y:S01]  /*15650*/  F2FP.SATFINITE.E4M3.F32.PACK_AB_MERGE_C R35, RZ, R206, RZ ;  /* 0x000000ceff23723e */ /* 0x002fe200048070ff */
[----:B------:R-:W3:Y:S04]  /*15660*/  LDL.LU R225, [R1+0x14] ;  /* 0x0000140001e17983 */ /* 0x000ee80000300800 */
[----:B------:R-:W-:Y:S01]  /*15670*/  @!P5 STG.E.U8 desc[UR52][R24.64+0x19], R207 ;  /* 0x000019cf1800d986 */ /* 0x000fe2000c101134 */
[C---:B------:R-:W-:Y:S02]  /*15680*/  ISETP.LT.OR P5, PT, R44.reuse, 0x1a, !P2 ;  /* 0x0000001a2c00780c */ /* 0x040fe400057a1670 */
[----:B------:R-:W-:Y:S01]  /*15690*/  F2FP.SATFINITE.E4M3.F32.PACK_AB_MERGE_C R205, RZ, R205, RZ ;  /* 0x000000cdffcd723e */ /* 0x000fe200048070ff */
[----:B------:R-:W3:Y:S04]  /*156a0*/  LDL.LU R223, [R1+0x10] ;  /* 0x0000100001df7983 */ /* 0x000ee80000300800 */
[----:B------:R1:W-:Y:S01]  /*156b0*/  @!P6 STG.E.U8 desc[UR52][R26.64+0x18], R35 ;  /* 0x000018231a00e986 */ /* 0x0003e2000c101134 */
[----:B------:R-:W-:-:S02]  /*156c0*/  ISETP.LT.OR P6, PT, R44, 0x11, !P1 ;  /* 0x000000112c00780c */ /* 0x000fc40004fc1670 */
[----:B0-----:R-:W-:Y:S01]  /*156d0*/  F2FP.SATFINITE.E4M3.F32.PACK_AB_MERGE_C R33, RZ, R204, RZ ;  /* 0x000000ccff21723e */ /* 0x001fe200048070ff */
[----:B------:R-:W3:Y:S04]  /*156e0*/  LDL.LU R222, [R1+0xc] ;  /* 0x00000c0001de7983 */ /* 0x000ee80000300800 */
[----:B------:R-:W-:Y:S01]  /*156f0*/  @!P5 STG.E.U8 desc[UR52][R26.64+0x19], R205 ;  /* 0x000019cd1a00d986 */ /* 0x000fe2000c101134 */
[C---:B------:R-:W-:Y:S02]  /*15700*/  ISETP.LT.OR P5, PT, R44.reuse, 0x12, !P1 ;  /* 0x000000122c00780c */ /* 0x040fe40004fa1670 */
[----:B------:R-:W-:Y:S01]  /*15710*/  F2FP.SATFINITE.E4M3.F32.PACK_AB_MERGE_C R203, RZ, R203, RZ ;  /* 0x000000cbffcb723e */ /* 0x000fe200048070ff */
[----:B------:R-:W3:Y:S01]  /*15720*/  LDL.LU R221, [R1+0x8] ;  /* 0x0000080001dd7983 */ /* 0x000ee20000300800 */
[----:B-1----:R-:W-:Y:S01]  /*15730*/  F2FP.SATFINITE.E4M3.F32.PACK_AB_MERGE_C R35, RZ, R202, RZ ;  /* 0x000000caff23723e */ /* 0x002fe200048070ff */
[----:B------:R-:W-:Y:S01]  /*15740*/  FMUL R7, R7, UR4 ;  /* 0x0000000407077c20 */ /* 0x000fe20008400000 */
[----:B------:R-:W-:Y:S01]  /*15750*/  F2FP.SATFINITE.E4M3.F32.PACK_AB_MERGE_C R201, RZ, R201, RZ ;  /* 0x000000c9ffc9723e */ /* 0x000fe200048070ff */
[----:B------:R0:W-:Y:S01]  /*15760*/  @!P6 STG.E.U8 desc[UR52][R28.64+0x10], R33 ;  /* 0x000010211c00e986 */ /* 0x0001e2000c101134 */
[----:B------:R-:W-:Y:S01]  /*15770*/  ISETP.LT.OR P6, PT, R44, 0x11, !P0 ;  /* 0x000000112c00780c */ /* 0x000fe200047c1670 */
[----:B------:R-:W-:Y:S01]  /*15780*/  FMUL R6, R6, UR4 ;  /* 0x0000000406067c20 */ /* 0x000fe20008400000 */
[----:B------:R-:W-:Y:S01]  /*15790*/  F2FP.SATFINITE.E4M3.F32.PACK_AB_MERGE_C R23, RZ, R23, RZ ;  /* 0x00000017ff17723e */ /* 0x000fe200048070ff */
[----:B------:R-:W-:Y:S01]  /*157a0*/  FMUL R5, R5, UR4 ;  /* 0x0000000405057c20 */ /* 0x000fe20008400000 */
[----:B------:R-:W-:Y:S01]  /*157b0*/  F2FP.SATFINITE.E4M3.F32.PACK_AB_MERGE_C R21, RZ, R21, RZ ;  /* 0x00000015ff15723e */ /* 0x000fe200048070ff */
[----:B------:R-:W-:Y:S01]  /*157c0*/  @!P5 STG.E.U8 desc[UR52][R28.64+0x11], R203 ;  /* 0x000011cb1c00d986 */ /* 0x000fe2000c101134 */
[----:B------:R-:W-:Y:S01]  /*157d0*/  ISETP.LT.OR P5, PT, R44, 0x12, !P0 ;  /* 0x000000122c00780c */ /* 0x000fe200047a1670 */
[----:B------:R-:W-:Y:S01]  /*157e0*/  FMUL R4, R4, UR4 ;  /* 0x0000000404047c20 */ /* 0x000fe20008400000 */
[----:B------:R-:W-:Y:S01]  /*157f0*/  F2FP.SATFINITE.E4M3.F32.PACK_AB_MERGE_C R19, RZ, R19, RZ ;  /* 0x00000013ff13723e */ /* 0x000fe200048070ff */
[----:B-----5:R-:W-:Y:S01]  /*15800*/  FMUL R0, R0, UR4 ;  /* 0x0000000400007c20 */ /* 0x020fe20008400000 */
[----:B------:R-:W-:Y:S01]  /*15810*/  F2FP.SATFINITE.E4M3.F32.PACK_AB_MERGE_C R17, RZ, R17, RZ ;  /* 0x00000011ff11723e */ /* 0x000fe200048070ff */
[----:B------:R-:W-:Y:S01]  /*15820*/  FMUL R3, R3, UR4 ;  /* 0x0000000403037c20 */ /* 0x000fe20008400000 */
[----:B0-----:R-:W-:Y:S01]  /*15830*/  F2FP.SATFINITE.E4M3.F32.PACK_AB_MERGE_C R33, RZ, R200, RZ ;  /* 0x000000c8ff21723e */ /* 0x001fe200048070ff */
[----:B------:R0:W-:Y:S01]  /*15840*/  @!P6 STG.E.U8 desc[UR52][R30.64+0x10], R35 ;  /* 0x000010231e00e986 */ /* 0x0001e2000c101134 */
[----:B------:R-:W-:Y:S01]  /*15850*/  ISETP.LT.OR P6, PT, R44, 0x19, !P1 ;  /* 0x000000192c00780c */ /* 0x000fe20004fc1670 */
[----:B------:R-:W-:Y:S01]  /*15860*/  FMUL R2, R2, UR4 ;  /* 0x0000000402027c20 */ /* 0x000fe20008400000 */
[----:B------:R-:W-:-:S02]  /*15870*/  F2FP.SATFINITE.E4M3.F32.PACK_AB_MERGE_C R15, RZ, R15, RZ ;  /* 0x0000000fff0f723e */ /* 0x000fc400048070ff */
[----:B------:R-:W-:Y:S01]  /*15880*/  F2FP.SATFINITE.E4M3.F32.PACK_AB_MERGE_C R13, RZ, R13, RZ ;  /* 0x0000000dff0d723e */ /* 0x000fe200048070ff */
[----:B------:R-:W-:Y:S01]  /*15890*/  @!P5 STG.E.U8 desc[UR52][R30.64+0x11], R201 ;  /* 0x000011c91e00d986 */ /* 0x000fe2000c101134 */
[C---:B------:R-:W-:Y:S02]  /*158a0*/  ISETP.LT.OR P5, PT, R44.reuse, 0x1a, !P1 ;  /* 0x0000001a2c00780c */ /* 0x040fe40004fa1670 */
[----:B------:R-:W-:Y:S02]  /*158b0*/  F2FP.SATFINITE.E4M3.F32.PACK_AB_MERGE_C R11, RZ, R11, RZ ;  /* 0x0000000bff0b723e */ /* 0x000fe400048070ff */
[----:B------:R-:W-:Y:S02]  /*158c0*/  F2FP.SATFINITE.E4M3.F32.PACK_AB_MERGE_C R9, RZ, R9, RZ ;  /* 0x00000009ff09723e */ /* 0x000fe400048070ff */
[----:B0-----:R-:W-:Y:S01]  /*158d0*/  F2FP.SATFINITE.E4M3.F32.PACK_AB_MERGE_C R35, RZ, R22, RZ ;  /* 0x00000016ff23723e */ /* 0x001fe200048070ff */
[----:B------:R0:W-:Y:S01]  /*158e0*/  @!P6 STG.E.U8 desc[UR52][R28.64+0x18], R33 ;  /* 0x000018211c00e986 */ /* 0x0001e2000c101134 */
[----:B------:R-:W-:-:S02]  /*158f0*/  ISETP.LT.OR P6, PT, R44, 0x19, !P0 ;  /* 0x000000192c00780c */ /* 0x000fc400047c1670 */
[----:B------:R-:W-:Y:S02]  /*15900*/  F2FP.SATFINITE.E4M3.F32.PACK_AB_MERGE_C R7, RZ, R7, RZ ;  /* 0x00000007ff07723e */ /* 0x000fe400048070ff */
[----:B------:R-:W-:Y:S01]  /*15910*/  F2FP.SATFINITE.E4M3.F32.PACK_AB_MERGE_C R5, RZ, R5, RZ ;  /* 0x00000005ff05723e */ /* 0x000fe200048070ff */
[----:B------:R1:W-:Y:S01]  /*15920*/  @!P5 STG.E.U8 desc[UR52][R28.64+0x19], R23 ;  /* 0x000019171c00d986 */ /* 0x0003e2000c101134 */
[----:B------:R-:W-:Y:S02]  /*15930*/  ISETP.LT.OR P5, PT, R44, 0x1a, !P0 ;  /* 0x0000001a2c00780c */ /* 0x000fe400047a1670 */
[----:B------:R-:W-:Y:S02]  /*15940*/  F2FP.SATFINITE.E4M3.F32.PACK_AB_MERGE_C R3, RZ, R3, RZ ;  /* 0x00000003ff03723e */ /* 0x000fe400048070ff */
[----:B0-----:R-:W-:-:S03]  /*15950*/  F2FP.SATFINITE.E4M3.F32.PACK_AB_MERGE_C R33, RZ, R20, RZ ;  /* 0x00000014ff21723e */ /* 0x001fc600048070ff */
[----:B------:R-:W-:Y:S01]  /*15960*/  @!P6 STG.E.U8 desc[UR52][R30.64+0x18], R35 ;  /* 0x000018231e00e986 */ /* 0x000fe2000c101134 */
[----:B------:R-:W-:Y:S02]  /*15970*/  ISETP.LT.OR P6, PT, R44, 0x21, !P3 ;  /* 0x000000212c00780c */ /* 0x000fe40005fc1670 */
[----:B-1----:R-:W-:-:S03]  /*15980*/  F2FP.SATFINITE.E4M3.F32.PACK_AB_MERGE_C R23, RZ, R18, RZ ;  /* 0x00000012ff17723e */ /* 0x002fc600048070ff */
[----:B------:R0:W-:Y:S01]  /*15990*/  @!P5 STG.E.U8 desc[UR52][R30.64+0x19], R21 ;  /* 0x000019151e00d986 */ /* 0x0001e2000c101134 */
[----:B------:R-:W-:-:S07]  /*159a0*/  ISETP.LT.OR P5, PT, R44, 0x22, !P3 ;  /* 0x000000222c00780c */ /* 0x000fce0005fa1670 */
[----:B------:R-:W-:Y:S01]  /*159b0*/  @!P6 STG.E.U8 desc[UR52][R24.64+0x20], R33 ;  /* 0x000020211800e986 */ /* 0x000fe2000c101134 */
[----:B------:R-:W-:Y:S02]  /*159c0*/  ISETP.LT.OR P6, PT, R44, 0x21, !P2 ;  /* 0x000000212c00780c */ /* 0x000fe400057c1670 */
[----:B0-----:R-:W-:-:S03]  /*159d0*/  F2FP.SATFINITE.E4M3.F32.PACK_AB_MERGE_C R21, RZ, R16, RZ ;  /* 0x00000010ff15723e */ /* 0x001fc600048070ff */
        /* <DEDUP_REMOVED lines=37> */
[----:B------:R1:W-:Y:S01]  /*15c30*/  @!P6 STG.E.U8 desc[UR52][R24.64+0x30], R9 ;  /* 0x000030091800e986 */ /* 0x0003e2000c101134 */
[----:B------:R-:W-:Y:S02]  /*15c40*/  ISETP.LT.OR P6, PT, R44, 0x31, !P2 ;  /* 0x000000312c00780c */ /* 0x000fe400057c1670 */
[----:B0-----:R-:W-:Y:S01]  /*15c50*/  F2FP.SATFINITE.E4M3.F32.PACK_AB_MERGE_C R5, RZ, R0, RZ ;  /* 0x00000000ff05723e */ /* 0x001fe200048070ff */
[----:B----4-:R-:W-:Y:S02]  /*15c60*/  FMUL R0, R226, UR4 ;  /* 0x00000004e2007c20 */ /* 0x010fe40008400000 */
[----:B------:R0:W-:Y:S01]  /*15c70*/  @!P5 STG.E.U8 desc[UR52][R24.64+0x31], R3 ;  /* 0x000031031800d986 */ /* 0x0001e2000c101134 */
[----:B------:R-:W-:-:S03]  /*15c80*/  ISETP.LT.OR P5, PT, R44, 0x32, !P2 ;  /* 0x000000322c00780c */ /* 0x000fc600057a1670 */
[----:B------:R-:W4:Y:S01]  /*15c90*/  LDL.LU R226, [R1+0x1c] ;  /* 0x00001c0001e27983 */ /* 0x000f220000300800 */
[----:B-1----:R-:W-:Y:S01]  /*15ca0*/  F2FP.SATFINITE.E4M3.F32.PACK_AB_MERGE_C R9, RZ, R0, RZ ;  /* 0x00000000ff09723e */ /* 0x002fe200048070ff */
[----:B--2---:R-:W-:Y:S02]  /*15cb0*/  FMUL R0, R227, UR4 ;  /* 0x00000004e3007c20 */ /* 0x004fe40008400000 */
[----:B------:R1:W-:Y:S01]  /*15cc0*/  @!P6 STG.E.U8 desc[UR52][R26.64+0x30], R7 ;  /* 0x000030071a00e986 */ /* 0x0003e2000c101134 */
[----:B------:R-:W-:-:S03]  /*15cd0*/  ISETP.LT.OR P6, PT, R44, 0x39, !P3 ;  /* 0x000000392c00780c */ /* 0x000fc60005fc1670 */
[----:B------:R-:W2:Y:S01]  /*15ce0*/  LDL.LU R227, [R1+0x20] ;  /* 0x0000200001e37983 */ /* 0x000ea20000300800 */
[----:B0-----:R-:W-:-:S03]  /*15cf0*/  F2FP.SATFINITE.E4M3.F32.PACK_AB_MERGE_C R3, RZ, R0, RZ ;  /* 0x00000000ff03723e */ /* 0x001fc600048070ff */
[----:B------:R0:W-:Y:S01]  /*15d00*/  @!P5 STG.E.U8 desc[UR52][R26.64+0x31], R5 ;  /* 0x000031051a00d986 */ /* 0x0001e2000c101134 */
[----:B------:R-:W-:-:S05]  /*15d10*/  ISETP.LT.OR P5, PT, R44, 0x3a, !P3 ;  /* 0x0000003a2c00780c */ /* 0x000fca0005fa1670 */
[----:B------:R0:W-:Y:S01]  /*15d20*/  @!P6 STG.E.U8 desc[UR52][R24.64+0x38], R9 ;  /* 0x000038091800e986 */ /* 0x0001e2000c101134 */
[----:B------:R-:W-:-:S07]  /*15d30*/  ISETP.LT.OR P6, PT, R44, 0x39, !P2 ;  /* 0x000000392c00780c */ /* 0x000fce00057c1670 */
[----:B------:R0:W-:Y:S01]  /*15d40*/  @!P5 STG.E.U8 desc[UR52][R24.64+0x39], R3 ;  /* 0x000039031800d986 */ /* 0x0001e2000c101134 */
[----:B------:R-:W-:Y:S01]  /*15d50*/  ISETP.LT.OR P5, PT, R44, 0x3a, !P2 ;  /* 0x0000003a2c00780c */ /* 0x000fe200057a1670 */
[----:B---3--:R-:W-:Y:S02]  /*15d60*/  FMUL R0, R221, UR4 ;  /* 0x00000004dd007c20 */ /* 0x008fe40008400000 */
[----:B------:R-:W3:Y:S03]  /*15d70*/  LDL.LU R221, [R1+0x24] ;  /* 0x0000240001dd7983 */ /* 0x000ee60000300800 */
[----:B-1----:R-:W-:Y:S01]  /*15d80*/  F2FP.SATFINITE.E4M3.F32.PACK_AB_MERGE_C R7, RZ, R0, RZ ;  /* 0x00000000ff07723e */ /* 0x002fe200048070ff */
[----:B------:R-:W-:Y:S02]  /*15d90*/  FMUL R0, R222, UR4 ;  /* 0x00000004de007c20 */ /* 0x000fe40008400000 */
[----:B------:R-:W3:Y:S03]  /*15da0*/  LDL.LU R222, [R1+0x28] ;  /* 0x0000280001de7983 */ /* 0x000ee60000300800 */
[----:B0-----:R-:W-:Y:S01]  /*15db0*/  F2FP.SATFINITE.E4M3.F32.PACK_AB_MERGE_C R5, RZ, R0, RZ ;  /* 0x00000000ff05723e */ /* 0x001fe200048070ff */
[----:B------:R-:W-:-:S02]  /*15dc0*/  FMUL R0, R223, UR4 ;  /* 0x00000004df007c20 */ /* 0x000fc40008400000 */
[----:B------:R-:W3:Y:S03]  /*15dd0*/  LDL.LU R223, [R1+0x2c] ;  /* 0x00002c0001df7983 */ /* 0x000ee60000300800 */
[----:B------:R-:W-:Y:S01]  /*15de0*/  F2FP.SATFINITE.E4M3.F32.PACK_AB_MERGE_C R9, RZ, R0, RZ ;  /* 0x00000000ff09723e */ /* 0x000fe200048070ff */
[----:B------:R-:W-:Y:S02]  /*15df0*/  FMUL R0, R225, UR4 ;  /* 0x00000004e1007c20 */ /* 0x000fe40008400000 */
[----:B------:R-:W3:Y:S03]  /*15e00*/  LDL.LU R225, [R1+0x30] ;  /* 0x0000300001e17983 */ /* 0x000ee60000300800 */
[----:B------:R-:W-:Y:S01]  /*15e10*/  F2FP.SATFINITE.E4M3.F32.PACK_AB_MERGE_C R3, RZ, R0, RZ ;  /* 0x00000000ff03723e */ /* 0x000fe200048070ff */
[----:B------:R-:W-:-:S02]  /*15e20*/  FMUL R0, R224, UR4 ;  /* 0x00000004e0007c20 */ /* 0x000fc40008400000 */
[----:B------:R-:W3:Y:S04]  /*15e30*/  LDL.LU R224, [R1+0x34] ;  /* 0x0000340001e07983 */ /* 0x000ee80000300800 */
[----:B------:R0:W-:Y:S04]  /*15e40*/  @!P6 STG.E.U8 desc[UR52][R26.64+0x38], R7 ;  /* 0x000038071a00e986 */ /* 0x0001e8000c101134 */
[----:B------:R1:W-:Y:S01]  /*15e50*/  @!P5 STG.E.U8 desc[UR52][R26.64+0x39], R5 ;  /* 0x000039051a00d986 */ /* 0x0003e2000c101134 */
[----:B0-----:R-:W-:Y:S01]  /*15e60*/  F2FP.SATFINITE.E4M3.F32.PACK_AB_MERGE_C R7, RZ, R0, RZ ;  /* 0x00000000ff07723e */ /* 0x001fe200048070ff */
[----:B----4-:R-:W-:-:S02]  /*15e70*/  FMUL R0, R226, UR4 ;  /* 0x00000004e2007c20 */ /* 0x010fc40008400000 */
[----:B------:R-:W4:Y:S03]  /*15e80*/  LDL.LU R226, [R1+0x38] ;  /* 0x0000380001e27983 */ /* 0x000f260000300800 */
[----:B-1----:R-:W-:Y:S01]  /*15e90*/  F2FP.SATFINITE.E4M3.F32.PACK_AB_MERGE_C R5, RZ, R0, RZ ;  /* 0x00000000ff05723e */ /* 0x002fe200048070ff */
[----:B--2---:R-:W-:Y:S02]  /*15ea0*/  FMUL R0, R227, UR4 ;  /* 0x00000004e3007c20 */ /* 0x004fe40008400000 */
[----:B------:R-:W2:Y:S01]  /*15eb0*/  LDL.LU R227, [R1+0x3c] ;  /* 0x00003c0001e37983 */ /* 0x000ea20000300800 */
[C---:B------:R-:W-:Y:S02]  /*15ec0*/  ISETP.LT.OR P6, PT, R44.reuse, 0x31, !P1 ;  /* 0x000000312c00780c */ /* 0x040fe40004fc1670 */
[----:B------:R-:W-:-:S11]  /*15ed0*/  ISETP.LT.OR P5, PT, R44, 0x32, !P1 ;  /* 0x000000322c00780c */ /* 0x000fd60004fa1670 */
[----:B------:R0:W-:Y:S01]  /*15ee0*/  @!P6 STG.E.U8 desc[UR52][R28.64+0x30], R9 ;  /* 0x000030091c00e986 */ /* 0x0001e2000c101134 */
[----:B------:R-:W-:-:S03]  /*15ef0*/  ISETP.LT.OR P6, PT, R44, 0x31, !P0 ;  /* 0x000000312c00780c */ /* 0x000fc600047c1670 */
[----:B------:R1:W-:Y:S01]  /*15f00*/  @!P5 STG.E.U8 desc[UR52][R28.64+0x31], R3 ;  /* 0x000031031c00d986 */ /* 0x0003e2000c101134 */
[----:B------:R-:W-:Y:S02]  /*15f10*/  ISETP.LT.OR P5, PT, R44, 0x32, !P0 ;  /* 0x000000322c00780c */ /* 0x000fe400047a1670 */
[----:B0-----:R-:W-:-:S07]  /*15f20*/  F2FP.SATFINITE.E4M3.F32.PACK_AB_MERGE_C R9, RZ, R0, RZ ;  /* 0x00000000ff09723e */ /* 0x001fce00048070ff */
[----:B------:R0:W-:Y:S01]  /*15f30*/  @!P6 STG.E.U8 desc[UR52][R30.64+0x30], R7 ;  /* 0x000030071e00e986 */ /* 0x0001e2000c101134 */
[----:B------:R-:W-:-:S03]  /*15f40*/  ISETP.LT.OR P6, PT, R44, 0x39, !P1 ;  /* 0x000000392c00780c */ /* 0x000fc60004fc1670 */
[----:B------:R0:W-:Y:S01]  /*15f50*/  @!P5 STG.E.U8 desc[UR52][R30.64+0x31], R5 ;  /* 0x000031051e00d986 */ /* 0x0001e2000c101134 */
[----:B------:R-:W-:-:S09]  /*15f60*/  ISETP.LT.OR P5, PT, R44, 0x3a, !P1 ;  /* 0x0000003a2c00780c */ /* 0x000fd20004fa1670 */
        /* <DEDUP_REMOVED lines=469> */
[----:B------:R-:W-:Y:S01]  /*17cc0*/  FMUL R0, R224, UR4 ;  /* 0x00000004e0007c20 */ /* 0x000fe20008400000 */
[----:B------:R0:W-:Y:S04]  /*17cd0*/  @!P6 STG.E.U8 desc[UR52][R28.64+0x90], R9 ;  /* 0x000090091c00e986 */ /* 0x0001e8000c101134 */
[----:B------:R-:W3:Y:S01]  /*17ce0*/  LDL.LU R224, [R1+0x1bc] ;  /* 0x0001bc0001e07983 */ /* 0x000ee20000300800 */
[----:B0-----:R-:W-:-:S03]  /*17cf0*/  F2FP.SATFINITE.E4M3.F32.PACK_AB_MERGE_C R9, RZ, R0, RZ ;  /* 0x00000000ff09723e */ /* 0x001fc600048070ff */
[----:B------:R0:W-:Y:S01]  /*17d00*/  @!P5 STG.E.U8 desc[UR52][R28.64+0x91], R3 ;  /* 0x000091031c00d986 */ /* 0x0001e2000c101134 */
[----:B----4-:R-:W-:-:S03]  /*17d10*/  FMUL R0, R226, UR4 ;  /* 0x00000004e2007c20 */ /* 0x010fc60008400000 */
[----:B------:R-:W4:Y:S02]  /*17d20*/  LDL.LU R226, [R1+0x1c0] ;  /* 0x0001c00001e27983 */ /* 0x000f240000300800 */
[----:B0-----:R-:W-:Y:S01]  /*17d30*/  F2FP.SATFINITE.E4M3.F32.PACK_AB_MERGE_C R3, RZ, R0, RZ ;  /* 0x00000000ff03723e */ /* 0x001fe200048070ff */
[----:B--2---:R-:W-:Y:S02]  /*17d40*/  FMUL R0, R227, UR4 ;  /* 0x00000004e3007c20 */ /* 0x004fe40008400000 */
[----:B------:R-:W2:Y:S01]  /*17d50*/  LDL.LU R227, [R1+0x1c4] ;  /* 0x0001c40001e37983 */ /* 0x000ea20000300800 */
[C---:B------:R-:W-:Y:S02]  /*17d60*/  ISETP.LT.OR P6, PT, R44.reuse, 0x91, !P0 ;  /* 0x000000912c00780c */ /* 0x040fe400047c1670 */
[C---:B------:R-:W-:Y:S01]  /*17d70*/  ISETP.LT.OR P5, PT, R44.reuse, 0x92, !P0 ;  /* 0x000000922c00780c */ /* 0x040fe200047a1670 */
[----:B------:R-:W2:Y:S04]  /*17d80*/  LDL.LU R218, [R1+0x1c8] ;  /* 0x0001c80001da7983 */ /* 0x000ea80000300800 */
[----:B------:R-:W2:Y:S04]  /*17d90*/  LDL.LU R219, [R1+0x1cc] ;  /* 0x0001cc0001db7983 */ /* 0x000ea80000300800 */
[----:B------:R-:W2:Y:S04]  /*17da0*/  LDL.LU R220, [R1+0x1d0] ;  /* 0x0001d00001dc7983 */ /* 0x000ea80000300800 */
        /* <DEDUP_REMOVED lines=10> */
[----:B---3--:R-:W-:-:S03]  /*17e50*/  FMUL R0, R221, UR4 ;  /* 0x00000004dd007c20 */ /* 0x008fc60008400000 */
[----:B------:R-:W3:Y:S02]  /*17e60*/  LDL.LU R221, [R1+0x1d4] ;  /* 0x0001d40001dd7983 */ /* 0x000ee40000300800 */
[----:B-1----:R-:W-:Y:S01]  /*17e70*/  F2FP.SATFINITE.E4M3.F32.PACK_AB_MERGE_C R5, RZ, R0, RZ ;  /* 0x00000000ff05723e */ /* 0x002fe200048070ff */
[----:B------:R-:W-:Y:S02]  /*17e80*/  FMUL R0, R222, UR4 ;  /* 0x00000004de007c20 */ /* 0x000fe40008400000 */
[----:B------:R-:W3:Y:S03]  /*17e90*/  LDL.LU R222, [R1+0x1d8] ;  /* 0x0001d80001de7983 */ /* 0x000ee60000300800 */
[----:B0-----:R-:W-:Y:S01]  /*17ea0*/  F2FP.SATFINITE.E4M3.F32.PACK_AB_MERGE_C R9, RZ, R0, RZ ;  /* 0x00000000ff09723e */ /* 0x001fe200048070ff */
[----:B------:R-:W-:Y:S01]  /*17eb0*/  FMUL R0, R223, UR4 ;  /* 0x00000004df007c20 */ /* 0x000fe20008400000 */
[----:B------:R0:W-:Y:S04]  /*17ec0*/  @!P5 STG.E.U8 desc[UR52][R30.64+0x99], R5 ;  /* 0x000099051e00d986 */ /* 0x0001e8000c101134 */
[----:B------:R-:W-:Y:S01]  /*17ed0*/  F2FP.SATFINITE.E4M3.F32.PACK_AB_MERGE_C R3, RZ, R0, RZ ;  /* 0x00000000ff03723e */ /* 0x000fe200048070ff */
[----:B------:R-:W-:Y:S01]  /*17ee0*/  FMUL R0, R225, UR4 ;  /* 0x00000004e1007c20 */ /* 0x000fe20008400000 */
[----:B------:R-:W3:Y:S04]  /*17ef0*/  LDL.LU R223, [R1+0x1dc] ;  /* 0x0001dc0001df7983 */ /* 0x000ee80000300800 */
[----:B------:R-:W-:Y:S01]  /*17f00*/  F2FP.SATFINITE.E4M3.F32.PACK_AB_MERGE_C R7, RZ, R0, RZ ;  /* 0x00000000ff07723e */ /* 0x000fe200048070ff */
[----:B------:R-:W3:Y:S01]  /*17f10*/  LDL.LU R225, [R1+0x1e0] ;  /* 0x0001e00001e17983 */ /* 0x000ee20000300800 */
[----:B------:R-:W-:-:S03]  /*17f20*/  FMUL R0, R224, UR4 ;  /* 0x00000004e0007c20 */ /* 0x000fc60008400000 */
[----:B------:R-:W3:Y:S02]  /*17f30*/  LDL.LU R224, [R1+0x1e4] ;  /* 0x0001e40001e07983 */ /* 0x000ee40000300800 */
[----:B0-----:R-:W-:Y:S01]  /*17f40*/  F2FP.SATFINITE.E4M3.F32.PACK_AB_MERGE_C R5, RZ, R0, RZ ;  /* 0x00000000ff05723e */ /* 0x001fe200048070ff */
[----:B----4-:R-:W-:Y:S02]  /*17f50*/  FMUL R0, R226, UR4 ;  /* 0x00000004e2007c20 */ /* 0x010fe40008400000 */
[----:B------:R-:W4:Y:S01]  /*17f60*/  LDL.LU R226, [R1+0x1e8] ;  /* 0x0001e80001e27983 */ /* 0x000f220000300800 */
[----:B--2---:R-:W-:-:S03]  /*17f70*/  FMUL R2, R227, UR4 ;  /* 0x00000004e3027c20 */ /* 0x004fc60008400000 */
[----:B------:R-:W2:Y:S01]  /*17f80*/  LDL.LU R227, [R1+0x1ec] ;  /* 0x0001ec0001e37983 */ /* 0x000ea20000300800 */
[C---:B------:R-:W-:Y:S02]  /*17f90*/  ISETP.LT.OR P6, PT, R44.reuse, 0xa1, !P3 ;  /* 0x000000a12c00780c */ /* 0x040fe40005fc1670 */
[----:B------:R-:W-:-:S11]  /*17fa0*/  ISETP.LT.OR P5, PT, R44, 0xa2, !P3 ;  /* 0x000000a22c00780c */ /* 0x000fd60005fa1670 */
[----:B------:R0:W-:Y:S01]  /*17fb0*/  @!P6 STG.E.U8 desc[UR52][R24.64+0xa0], R9 ;  /* 0x0000a0091800e986 */ /* 0x0001e2000c101134 */
[----:B------:R-:W-:-:S03]  /*17fc0*/  ISETP.LT.OR P6, PT, R44, 0xa1, !P2 ;  /* 0x000000a12c00780c */ /* 0x000fc600057c1670 */
[----:B------:R-:W-:Y:S01]  /*17fd0*/  @!P5 STG.E.U8 desc[UR52][R24.64+0xa1], R3 ;  /* 0x0000a1031800d986 */ /* 0x000fe2000c101134 */
[----:B------:R-:W-:-:S09]  /*17fe0*/  ISETP.LT.OR P5, PT, R44, 0xa2, !P2 ;  /* 0x000000a22c00780c */ /* 0x000fd200057a1670 */
[----:B------:R1:W-:Y:S01]  /*17ff0*/  @!P6 STG.E.U8 desc[UR52][R26.64+0xa0], R7 ;  /* 0x0000a0071a00e986 */ /* 0x0003e2000c101134 */
[C---:B------:R-:W-:Y:S02]  /*18000*/  ISETP.LT.OR P6, PT, R44.reuse, 0xa9, !P3 ;  /* 0x000000a92c00780c */ /* 0x040fe40005fc1670 */
[----:B------:R-:W-:Y:S02]  /*18010*/  ISETP.LT.OR P3, PT, R44, 0xaa, !P3 ;  /* 0x000000aa2c00780c */ /* 0x000fe40005f61670 */
[----:B0-----:R-:W-:Y:S02]  /*18020*/  F2FP.SATFINITE.E4M3.F32.PACK_AB_MERGE_C R9, RZ, R0, RZ ;  /* 0x00000000ff09723e */ /* 0x001fe400048070ff */
[----:B------:R-:W-:Y:S01]  /*18030*/  F2FP.SATFINITE.E4M3.F32.PACK_AB_MERGE_C R11, RZ, R2, RZ ;  /* 0x00000002ff0b723e */ /* 0x000fe200048070ff */
[----:B------:R0:W-:Y:S01]  /*18040*/  @!P5 STG.E.U8 desc[UR52][R26.64+0xa1], R5 ;  /* 0x0000a1051a00d986 */ /* 0x0001e2000c101134 */
[----:B------:R-:W-:Y:S01]  /*18050*/  FMUL R0, R218, UR4 ;  /* 0x00000004da007c20 */ /* 0x000fe20008400000 */
[----:B------:R-:W-:-:S02]  /*18060*/  ISETP.LT.OR P5, PT, R44, 0xa9, !P2 ;  /* 0x000000a92c00780c */ /* 0x000fc400057a1670 */
[C---:B------:R-:W-:Y:S02]  /*18070*/  ISETP.LT.OR P2, PT, R44.reuse, 0xaa, !P2 ;  /* 0x000000aa2c00780c */ /* 0x040fe40005741670 */
[----:B------:R0:W-:Y:S01]  /*18080*/  @!P6 STG.E.U8 desc[UR52][R24.64+0xa8], R9 ;  /* 0x0000a8091800e986 */ /* 0x0001e2000c101134 */
[C---:B------:R-:W-:Y:S01]  /*18090*/  ISETP.LT.OR P6, PT, R44.reuse, 0xa1, !P1 ;  /* 0x000000a12c00780c */ /* 0x040fe20004fc1670 */
[----:B------:R-:W-:Y:S02]  /*180a0*/  FMUL R2, R219, UR4 ;  /* 0x00000004db027c20 */ /* 0x000fe40008400000 */
[----:B------:R3:W-:Y:S01]  /*180b0*/  @!P3 STG.E.U8 desc[UR52][R24.64+0xa9], R11 ;  /* 0x0000a90b1800b986 */ /* 0x0007e2000c101134 */
[----:B------:R-:W-:Y:S02]  /*180c0*/  ISETP.LT.OR P3, PT, R44, 0xa2, !P1 ;  /* 0x000000a22c00780c */ /* 0x000fe40004f61670 */
[----:B-1----:R-:W-:Y:S01]  /*180d0*/  F2FP.SATFINITE.E4M3.F32.PACK_AB_MERGE_C R7, RZ, R0, RZ ;  /* 0x00000000ff07723e */ /* 0x002fe200048070ff */
[----:B------:R-:W-:Y:S01]  /*180e0*/  FMUL R0, R220, UR4 ;  /* 0x00000004dc007c20 */ /* 0x000fe20008400000 */
[----:B0-----:R-:W-:-:S04]  /*180f0*/  F2FP.SATFINITE.E4M3.F32.PACK_AB_MERGE_C R5, RZ, R2, RZ ;  /* 0x00000002ff05723e */ /* 0x001fc800048070ff */
[----:B------:R-:W-:Y:S01]  /*18100*/  F2FP.SATFINITE.E4M3.F32.PACK_AB_MERGE_C R9, RZ, R0, RZ ;  /* 0x00000000ff09723e */ /* 0x000fe200048070ff */
[----:B------:R0:W-:Y:S01]  /*18110*/  @!P5 STG.E.U8 desc[UR52][R26.64+0xa8], R7 ;  /* 0x0000a8071a00d986 */ /* 0x0001e2000c101134 */
[----:B------:R-:W-:-:S03]  /*18120*/  ISETP.LT.OR P5, PT, R44, 0xa1, !P0 ;  /* 0x000000a12c00780c */ /* 0x000fc600047a1670 */
[----:B------:R-:W-:Y:S01]  /*18130*/  @!P2 STG.E.U8 desc[UR52][R26.64+0xa9], R5 ;  /* 0x0000a9051a00a986 */ /* 0x000fe2000c101134 */
[----:B------:R-:W-:-:S03]  /*18140*/  ISETP.LT.OR P2, PT, R44, 0xa9, !P1 ;  /* 0x000000a92c00780c */ /* 0x000fc60004f41670 */
[----:B------:R1:W-:Y:S01]  /*18150*/  @!P6 STG.E.U8 desc[UR52][R28.64+0xa0], R9 ;  /* 0x0000a0091c00e986 */ /* 0x0003e2000c101134 */
[C---:B------:R-:W-:Y:S02]  /*18160*/  ISETP.LT.OR P6, PT, R44.reuse, 0xa2, !P0 ;  /* 0x000000a22c00780c */ /* 0x040fe400047c1670 */
[----:B------:R-:W-:Y:S01]  /*18170*/  ISETP.LT.OR P1, PT, R44, 0xaa, !P1 ;  /* 0x000000aa2c00780c */ /* 0x000fe20004f21670 */
[----:B---3--:R-:W-:-:S05]  /*18180*/  FMUL R3, R221, UR4 ;  /* 0x00000004dd037c20 */ /* 0x008fca0008400000 */
[----:B------:R-:W-:Y:S01]  /*18190*/  F2FP.SATFINITE.E4M3.F32.PACK_AB_MERGE_C R11, RZ, R3, RZ ;  /* 0x00000003ff0b723e */ /* 0x000fe200048070ff */
[----:B------:R-:W-:-:S04]  /*181a0*/  FMUL R0, R222, UR4 ;  /* 0x00000004de007c20 */ /* 0x000fc80008400000 */
[----:B------:R3:W-:Y:S01]  /*181b0*/  @!P3 STG.E.U8 desc[UR52][R28.64+0xa1], R11 ;  /* 0x0000a10b1c00b986 */ /* 0x0007e2000c101134 */
[C---:B------:R-:W-:Y:S02]  /*181c0*/  ISETP.LT.OR P3, PT, R44.reuse, 0xa9, !P0 ;  /* 0x000000a92c00780c */ /* 0x040fe40004761670 */
[----:B------:R-:W-:Y:S02]  /*181d0*/  F2FP.SATFINITE.E4M3.F32.PACK_AB_MERGE_C R13, RZ, R0, RZ ;  /* 0x00000000ff0d723e */ /* 0x000fe400048070ff */
[----:B------:R-:W-:Y:S01]  /*181e0*/  ISETP.LT.OR P0, PT, R44, 0xaa, !P0 ;  /* 0x000000aa2c00780c */ /* 0x000fe20004701670 */
[----:B------:R-:W-:Y:S01]  /*181f0*/  FMUL R0, R223, UR4 ;  /* 0x00000004df007c20 */ /* 0x000fe20008400000 */
[----:B------:R-:W-:-:S04]  /*18200*/  FMUL R2, R225, UR4 ;  /* 0x00000004e1027c20 */ /* 0x000fc80008400000 */
[----:B0-----:R-:W-:Y:S01]  /*18210*/  F2FP.SATFINITE.E4M3.F32.PACK_AB_MERGE_C R7, RZ, R0, RZ ;  /* 0x00000000ff07723e */ /* 0x001fe200048070ff */
[----:B------:R-:W-:Y:S01]  /*18220*/  FMUL R3, R224, UR4 ;  /* 0x00000004e0037c20 */ /* 0x000fe20008400000 */
[----:B-1----:R-:W-:-:S04]  /*18230*/  F2FP.SATFINITE.E4M3.F32.PACK_AB_MERGE_C R9, RZ, R2, RZ ;  /* 0x00000002ff09723e */ /* 0x002fc800048070ff */
[----:B------:R-:W-:Y:S01]  /*18240*/  F2FP.SATFINITE.E4M3.F32.PACK_AB_MERGE_C R3, RZ, R3, RZ ;  /* 0x00000003ff03723e */ /* 0x000fe200048070ff */
[----:B------:R0:W-:Y:S04]  /*18250*/  @!P5 STG.E.U8 desc[UR52][R30.64+0xa0], R13 ;  /* 0x0000a00d1e00d986 */ /* 0x0001e8000c101134 */
[----:B------:R0:W-:Y:S04]  /*18260*/  @!P6 STG.E.U8 desc[UR52][R30.64+0xa1], R7 ;  /* 0x0000a1071e00e986 */ /* 0x0001e8000c101134 */
[----:B------:R0:W-:Y:S04]  /*18270*/  @!P2 STG.E.U8 desc[UR52][R28.64+0xa8], R9 ;  /* 0x0000a8091c00a986 */ /* 0x0001e8000c101134 */
[----:B------:R0:W-:Y:S01]  /*18280*/  @!P1 STG.E.U8 desc[UR52][R28.64+0xa9], R3 ;  /* 0x0000a9031c009986 */ /* 0x0001e2000c101134 */
[----:B----4-:R-:W-:Y:S01]  /*18290*/  FMUL R4, R226, UR4 ;  /* 0x00000004e2047c20 */ /* 0x010fe20008400000 */
[----:B--2---:R-:W-:-:S04]  /*182a0*/  FMUL R5, R227, UR4 ;  /* 0x00000004e3057c20 */ /* 0x004fc80008400000 */
[----:B---3--:R-:W-:Y:S02]  /*182b0*/  F2FP.SATFINITE.E4M3.F32.PACK_AB_MERGE_C R11, RZ, R4, RZ ;  /* 0x00000004ff0b723e */ /* 0x008fe400048070ff */
[----:B------:R-:W-:-:S03]  /*182c0*/  F2FP.SATFINITE.E4M3.F32.PACK_AB_MERGE_C R5, RZ, R5, RZ ;  /* 0x00000005ff05723e */ /* 0x000fc600048070ff */
[----:B------:R0:W-:Y:S04]  /*182d0*/  @!P3 STG.E.U8 desc[UR52][R30.64+0xa8], R11 ;  /* 0x0000a80b1e00b986 */ /* 0x0001e8000c101134 */
[----:B------:R0:W-:Y:S02]  /*182e0*/  @!P0 STG.E.U8 desc[UR52][R30.64+0xa9], R5 ;  /* 0x0000a9051e008986 */ /* 0x0001e4000c101134 */
.L_x_385:
[----:B------:R-:W-:Y:S05]  /*182f0*/  BSYNC B0 ;  /* 0x0000000000007941 */ /* 0x000fea0003800000 */
.L_x_31:
[----:B0----5:R-:W2:Y:S04]  /*18300*/  LDL.LU R3, [R1+0x1f8] ;  /* 0x0001f80001037983 */ /* 0x021ea80000300800 */
[----:B------:R-:W2:Y:S01]  /*18310*/  LDL.LU R2, [R1+0x200] ;  /* 0x0002000001027983 */ /* 0x000ea20000300800 */
[----:B------:R-:W-:Y:S01]  /*18320*/  ULDC UR6, c[0x0][0xc] ;  /* 0x0000030000067ab9 */ /* 0x000fe20000000800 */
[----:B------:R-:W-:Y:S01]  /*18330*/  ULDC UR7, c[0x0][0x10] ;  /* 0x0000040000077ab9 */ /* 0x000fe20000000800 */
[----:B------:R-:W2:Y:S01]  /*18340*/  LDC R5, c[0x0][0x14] ;  /* 0x00000500ff057b82 */ /* 0x000ea20000000800 */
[----:B------:R-:W-:Y:S01]  /*18350*/  UIMAD.WIDE.U32 UR6, UR6, UR7, URZ ;  /* 0x00000007060672a5 */ /* 0x000fe2000f8e003f */
[----:B------:R-:W-:-:S05]  /*18360*/  PRMT R0, RZ, 0x7610, R0 ;  /* 0x00007610ff007816 */ /* 0x000fca0000000000 */
[----:B--2---:R-:W-:-:S04]  /*18370*/  IMAD.WIDE.U32 R2, R5, UR6, R2 ;  /* 0x0000000605027c25 */ /* 0x004fc8000f8e0002 */
[----:B------:R-:W-:Y:S01]  /*18380*/  IMAD R5, R5, UR7, RZ ;  /* 0x0000000705057c24 */ /* 0x000fe2000f8e02ff */
[----:B------:R-:W-:Y:S01]  /*18390*/  ULDC.64 UR6, c[0x0][0x650] ;  /* 0x0001940000067ab9 */ /* 0x000fe20000000a00 */
[----:B------:R-:W-:Y:S01]  /*183a0*/  IMAD.MOV.U32 R11, RZ, RZ, R2 ;  /* 0x000000ffff0b7224 */ /* 0x000fe200078e0002 */
[----:B------:R-:W-:Y:S01]  /*183b0*/  ISETP.GE.U32.AND P0, PT, R2, UR6, PT ;  /* 0x0000000602007c0c */ /* 0x000fe2000bf06070 */
[----:B------:R-:W-:Y:S01]  /*183c0*/  IMAD.IADD R13, R3, 0x1, R5 ;  /* 0x00000001030d7824 */ /* 0x000fe200078e0205 */
[----:B------:R-:W-:Y:S01]  /*183d0*/  UMOV UR6, 0xffffffff ;  /* 0xffffffff00067882 */ /* 0x000fe20000000000 */
[----:B------:R-:W-:Y:S02]  /*183e0*/  IMAD.MOV.U32 R3, RZ, RZ, -0x1 ;  /* 0xffffffffff037424 */ /* 0x000fe400078e00ff */
[----:B------:R-:W-:Y:S01]  /*183f0*/  IMAD.U32 R2, RZ, RZ, UR6 ;  /* 0x00000006ff027e24 */ /* 0x000fe2000f8e00ff */
[----:B------:R0:W-:Y:S01]  /*18400*/  STL [R1+0x1f8], R13 ;  /* 0x0001f80d01007387 */ /* 0x0001e20000100800 */
[----:B------:R-:W-:-:S03]  /*18410*/  ISETP.GE.U32.AND.EX P0, PT, R13, UR7, PT, P0 ;  /* 0x000000070d007c0c */ /* 0x000fc6000bf06100 */
[----:B------:R0:W-:Y:S04]  /*18420*/  STL [R1+0x210], R3 ;  /* 0x0002100301007387 */ /* 0x0001e80000100800 */
[----:B------:R0:W-:Y:S04]  /*18430*/  STL [R1+0x200], R11 ;  /* 0x0002000b01007387 */ /* 0x0001e80000100800 */
[----:B------:R0:W-:Y:S02]  /*18440*/  STL [R1+0x208], R2 ;  /* 0x0002080201007387 */ /* 0x0001e40000100800 */
[----:B------:R-:W-:Y:S05]  /*18450*/  @P0 BRA `(.L_x_386) ;  /* 0x00000004007c0947 */ /* 0x000fea0003800000 */
[----:B------:R-:W2:Y:S01]  /*18460*/  S2R R8, SR_CTAID.X ;  /* 0x0000000000087919 */ /* 0x000ea20000002500 */
[----:B------:R-:W-:Y:S01]  /*18470*/  ULDC.64 UR12, c[0x0][0x628] ;  /* 0x00018a00000c7ab9 */ /* 0x000fe20000000a00 */
[----:B------:R-:W0:Y:S01]  /*18480*/  LDC R9, c[0x0][0x144] ;  /* 0x00005100ff097b82 */ /* 0x000e220000000800 */
[----:B------:R-:W-:Y:S01]  /*18490*/  ULDC UR6, c[0x0][0x150] ;  /* 0x0000540000067ab9 */ /* 0x000fe20000000800 */
[----:B------:R-:W0:Y:S01]  /*184a0*/  S2R R12, SR_CTAID.Y ;  /* 0x00000000000c7919 */ /* 0x000e220000002600 */
[----:B------:R-:W-:Y:S01]  /*184b0*/  ISETP.NE.U32.AND P0, PT, RZ, UR12, PT ;  /* 0x0000000cff007c0c */ /* 0x000fe2000bf05070 */
[----:B------:R-:W-:Y:S01]  /*184c0*/  ULDC UR15, c[0x0][0x630] ;  /* 0x00018c00000f7ab9 */ /* 0x000fe20000000800 */
[----:B------:R-:W-:Y:S02]  /*184d0*/  R2UR UR10, R11 ;  /* 0x000000000b0a72ca */ /* 0x000fe400000e0000 */
[----:B------:R-:W-:Y:S01]  /*184e0*/  ISETP.NE.AND.EX P0, PT, RZ, UR13, PT, P0 ;  /* 0x0000000dff007c0c */ /* 0x000fe2000bf05300 */
[----:B------:R-:W0:Y:S01]  /*184f0*/  LDC.64 R6, c[0x0][0x620] ;  /* 0x00018800ff067b82 */ /* 0x000e220000000a00 */
[----:B------:R-:W-:-:S02]  /*18500*/  R2UR UR11, R13 ;  /* 0x000000000d0b72ca */ /* 0x000fc400000e0000 */
[----:B--2---:R-:W-:-:S05]  /*18510*/  I2FP.F32.U32 R0, R8 ;  /* 0x0000000800007245 */ /* 0x004fca0000201000 */
[----:B------:R-:W-:-:S06]  /*18520*/  FMUL R0, R0, UR6 ;  /* 0x0000000600007c20 */ /* 0x000fcc0008400000 */
[----:B------:R-:W2:Y:S01]  /*18530*/  F2I.U32.TRUNC.NTZ R0, R0 ;  /* 0x0000000000007305 */ /* 0x000ea2000020f000 */
        /* <DEDUP_REMOVED lines=13> */
.L_x_387:
[----:B------:R-:W-:Y:S01]  /*18610*/  USHF.R.U64 UR10, UR10, UR15, UR11 ;  /* 0x0000000f0a0a7299 */ /* 0x000fe2000800120b */
[----:B------:R-:W5:Y:S01]  /*18620*/  LDC.64 R20, c[0x0][0x640] ;  /* 0x00019000ff147b82 */ /* 0x000f620000000a00 */
[----:B------:R-:W-:Y:S01]  /*18630*/  USHF.R.U32.HI UR6, URZ, UR15, UR11 ;  /* 0x0000000f3f067299 */ /* 0x000fe2000801160b */
[----:B--2---:R-:W-:Y:S02]  /*18640*/  IMAD.MOV R10, RZ, RZ, -R0 ;  /* 0x000000ffff0a7224 */ /* 0x004fe400078e0a00 */
[----:B0-----:R-:W-:Y:S01]  /*18650*/  IMAD.MOV.U32 R2, RZ, RZ, R11 ;  /* 0x000000ffff027224 */ /* 0x001fe200078e000b */
[----:B------:R-:W-:Y:S01]  /*18660*/  IADD3 R5, P0, RZ, -UR10, RZ ;  /* 0x8000000aff057c10 */ /* 0x000fe2000ff1e0ff */
[----:B------:R-:W-:Y:S02]  /*18670*/  IMAD R17, R9, R10, R8 ;  /* 0x0000000a09117224 */ /* 0x000fe400078e0208 */
[----:B------:R-:W0:Y:S02]  /*18680*/  LDC R4, c[0x0][0x618] ;  /* 0x00018600ff047b82 */ /* 0x000e240000000800 */
[----:B------:R-:W-:Y:S01]  /*18690*/  IMAD.X R3, RZ, RZ, ~UR6, P0 ;  /* 0x80000006ff037e24 */ /* 0x000fe200080e06ff */
[----:B------:R-:W-:-:S03]  /*186a0*/  ULDC UR6, c[0x0][0x154] ;  /* 0x0000550000067ab9 */ /* 0x000fc60000000800 */
[-C--:B------:R-:W-:Y:S02]  /*186b0*/  IMAD R0, R3, R6.reuse, RZ ;  /* 0x0000000603007224 */ /* 0x080fe400078e02ff */
[----:B------:R-:W2:Y:S01]  /*186c0*/  LDC R14, c[0x0][0x608] ;  /* 0x00018200ff0e7b82 */ /* 0x000ea20000000800 */
[----:B------:R-:W-:Y:S02]  /*186d0*/  IMAD.MOV.U32 R3, RZ, RZ, R13 ;  /* 0x000000ffff037224 */ /* 0x000fe400078e000d */
[----:B------:R-:W-:-:S05]  /*186e0*/  IMAD.WIDE.U32 R2, R5, R6, R2 ;  /* 0x0000000605027225 */ /* 0x000fca00078e0002 */
[----:B------:R-:W1:Y:S01]  /*186f0*/  LDC R18, c[0x0][0x658] ;  /* 0x00019600ff127b82 */ /* 0x000e620000000800 */
[----:B------:R-:W-:Y:S01]  /*18700*/  IMAD R5, R5, R7, R0 ;  /* 0x0000000705057224 */ /* 0x000fe200078e0200 */
[----:B------:R-:W-:Y:S01]  /*18710*/  I2FP.F32.U32 R0, R12 ;  /* 0x0000000c00007245 */ /* 0x000fe20000201000 */
[----:B------:R-:W-:Y:S01]  /*18720*/  IMAD.MOV.U32 R7, RZ, RZ, 0x1 ;  /* 0x00000001ff077424 */ /* 0x000fe200078e00ff */
[----:B-----5:R-:W-:Y:S01]  /*18730*/  ISETP.NE.U32.AND P0, PT, R20, RZ, PT ;  /* 0x000000ff1400720c */ /* 0x020fe20003f05070 */
[----:B------:R-:W-:Y:S02]  /*18740*/  IMAD.IADD R3, R3, 0x1, R5 ;  /* 0x0000000103037824 */ /* 0x000fe400078e0205 */
[----:B------:R-:W-:Y:S01]  /*18750*/  FMUL R0, R0, UR6 ;  /* 0x0000000600007c20 */ /* 0x000fe20008400000 */
[----:B------:R-:W3:Y:S01]  /*18760*/  LDC R15, c[0x0][0x148] ;  /* 0x00005200ff0f7b82 */ /* 0x000ee20000000800 */
[----:B------:R-:W-:Y:S01]  /*18770*/  ISETP.NE.AND.EX P0, PT, R21, RZ, PT, P0 ;  /* 0x000000ff1500720c */ /* 0x000fe20003f05300 */
[----:B------:R-:W-:Y:S01]  /*18780*/  IMAD.MOV.U32 R5, RZ, RZ, -0x1 ;  /* 0xffffffffff057424 */ /* 0x000fe200078e00ff */
[-CC-:B0-----:R-:W-:Y:S01]  /*18790*/  SHF.R.U64 R10, R2, R4.reuse, R3.reuse ;  /* 0x00000004020a7219 */ /* 0x181fe20000001203 */
[----:B------:R0:W0:Y:S01]  /*187a0*/  F2I.U32.TRUNC.NTZ R13, R0 ;  /* 0x00000000000d7305 */ /* 0x000022000020f000 */
[----:B------:R-:W-:-:S03]  /*187b0*/  SHF.R.U32.HI R3, RZ, R4, R3 ;  /* 0x00000004ff037219 */ /* 0x000fc60000011603 */
[----:B------:R-:W0:Y:S01]  /*187c0*/  LDC R16, c[0x0][0x600] ;  /* 0x00018000ff107b82 */ /* 0x000e220000000800 */
[-CC-:B--2---:R-:W-:Y:S02]  /*187d0*/  SHF.R.U64 R8, R10, R14.reuse, R3.reuse ;  /* 0x0000000e0a087219 */ /* 0x184fe40000001203 */
[----:B------:R-:W-:-:S05]  /*187e0*/  SHF.R.U32.HI R3, RZ, R14, R3 ;  /* 0x0000000eff037219 */ /* 0x000fca0000011603 */
[----:B------:R-:W2:Y:S01]  /*187f0*/  LDC R22, c[0x0][0x648] ;  /* 0x00019200ff167b82 */ /* 0x000ea20000000800 */
[-CC-:B-1----:R-:W-:Y:S02]  /*18800*/  SHF.R.U64 R11, R8, R18.reuse, R3.reuse ;  /* 0x00000012080b7219 */ /* 0x182fe40000001203 */
[-C--:B------:R-:W-:Y:S02]  /*18810*/  SHF.L.U32 R5, R5, R18.reuse, RZ ;  /* 0x0000001205057219 */ /* 0x080fe400000006ff */
[-C--:B------:R-:W-:Y:S01]  /*18820*/  SHF.R.U32.HI R3, RZ, R18.reuse, R3 ;  /* 0x00000012ff037219 */ /* 0x080fe20000011603 */
[----:B------:R-:W-:Y:S01]  /*18830*/  IMAD.MOV.U32 R2, RZ, RZ, R11 ;  /* 0x000000ffff027224 */ /* 0x000fe200078e000b */
[----:B------:R-:W-:Y:S01]  /*18840*/  SHF.L.U32 R42, R7, R18, RZ ;  /* 0x00000012072a7219 */ /* 0x000fe200000006ff */
[----:B------:R-:W1:Y:S01]  /*18850*/  LDC R23, c[0x0][0x638] ;  /* 0x00018e00ff177b82 */ /* 0x000e620000000800 */
[----:B------:R-:W-:-:S07]  /*18860*/  LOP3.LUT R19, RZ, R5, RZ, 0x33, !PT ;  /* 0x00000005ff137212 */ /* 0x000fce00078e33ff */
[----:B------:R-:W0:Y:S01]  /*18870*/  LDC R24, c[0x0][0x610] ;  /* 0x00018400ff187b82 */ /* 0x000e220000000800 */
[----:B------:R-:W-:Y:S05]  /*18880*/  @!P0 BRA `(.L_x_388) ;  /* 0x0000000000288947 */ /* 0x000fea0003800000 */
[----:B0-----:R-:W0:Y:S02]  /*18890*/  LDC R0, c[0x0][0x64c] ;  /* 0x00019300ff007b82 */ /* 0x001e240000000800 */
[----:B0-----:R-:W-:-:S05]  /*188a0*/  IADD3 R7, P0, R11, R0, RZ ;  /* 0x000000000b077210 */ /* 0x001fca0007f1e0ff */
        /* <DEDUP_REMOVED lines=8> */
.L_x_388:
[----:B0-2---:R-:W-:Y:S01]  /*18930*/  SHF.R.U64 R0, R2, R22, R3 ;  /* 0x0000001602007219 */ /* 0x005fe20000001203 */
[----:B------:R-:W-:Y:S01]  /*18940*/  VIADD R5, R16, 0xffffffff ;  /* 0xffffffff10057836 */ /* 0x000fe20000000000 */
[----:B------:R-:W-:Y:S01]  /*18950*/  LOP3.LUT R3, R8, R19, RZ, 0xc0, !PT ;  /* 0x0000001308037212 */ /* 0x000fe200078ec0ff */
[----:B------:R-:W-:Y:S02]  /*18960*/  IMAD.MOV R13, RZ, RZ, -R13 ;  /* 0x000000ffff0d7224 */ /* 0x000fe400078e0a0d */
[----:B------:R-:W-:Y:S02]  /*18970*/  IMAD.MOV R2, RZ, RZ, -R0 ;  /* 0x000000ffff027224 */ /* 0x000fe400078e0a00 */
[----:B------:R-:W-:Y:S01]  /*18980*/  IMAD R42, R42, R0, R3 ;  /* 0x000000002a2a7224 */ /* 0x000fe200078e0203 */
[----:B------:R-:W-:Y:S01]  /*18990*/  LOP3.LUT R3, R10, R5, RZ, 0xc0, !PT ;  /* 0x000000050a037212 */ /* 0x000fe200078ec0ff */
[----:B---3--:R-:W-:Y:S02]  /*189a0*/  @P4 IMAD R17, R15, R13, R12 ;  /* 0x0000000d0f114224 */ /* 0x008fe400078e020c */
[----:B-1----:R-:W-:-:S02]  /*189b0*/  IMAD R0, R2, R23, R11 ;  /* 0x0000001702007224 */ /* 0x002fc400078e020b */
[----:B------:R-:W-:Y:S02]  /*189c0*/  IMAD.MOV.U32 R2, RZ, RZ, 0x1 ;  /* 0x00000001ff027424 */ /* 0x000fe400078e00ff */
[----:B------:R-:W-:Y:S02]  /*189d0*/  IMAD R42, R42, R24, R17 ;  /* 0x000000182a2a7224 */ /* 0x000fe400078e0211 */
[----:B------:R-:W-:Y:S01]  /*189e0*/  IMAD R3, R0, R16, R3 ;  /* 0x0000001000037224 */ /* 0x000fe200078e0203 */
[----:B------:R-:W-:-:S04]  /*189f0*/  PRMT R0, R2, 0x7610, R0 ;  /* 0x0000761002007816 */ /* 0x000fc80000000000 */
[----:B------:R-:W-:Y:S02]  /*18a00*/  SEL R2, R3, R42, !P4 ;  /* 0x0000002a03027207 */ /* 0x000fe40006000000 */
[----:B------:R-:W-:-:S03]  /*18a10*/  SEL R42, R42, R3, !P4 ;  /* 0x000000032a2a7207 */ /* 0x000fc60006000000 */
[----:B------:R0:W-:Y:S02]  /*18a20*/  STL [R1+0x210], R2 ;  /* 0x0002100201007387 */ /* 0x0001e40000100800 */
[----:B0-----:R-:W-:-:S05]  /*18a30*/  IMAD.U32 R2, RZ, RZ, UR10 ;  /* 0x0000000aff027e24 */ /* 0x001fca000f8e00ff */
[----:B------:R2:W-:Y:S02]  /*18a40*/  STL [R1+0x208], R2 ;  /* 0x0002080201007387 */ /* 0x0005e40000100800 */
.L_x_386:
[----:B------:R-:W5:Y:S04]  /*18a50*/  LDL.LU R4, [R1+0x1fc] ;  /* 0x0001fc0001047983 */ /* 0x000f680000300800 */
[----:B0-----:R-:W3:Y:S04]  /*18a60*/  LDL R3, [R1+0x20c] ;  /* 0x00020c0001037983 */ /* 0x001ee80000100800 */
[----:B--2---:R-:W2:Y:S01]  /*18a70*/  LDL.LU R2, [R1+0x204] ;  /* 0x0002040001027983 */ /* 0x004ea20000300800 */
[----:B------:R-:W-:-:S03]  /*18a80*/  LOP3.LUT P0, RZ, R0, 0xff, RZ, 0xc0, !PT ;  /* 0x000000ff00ff7812 */ /* 0x000fc6000780c0ff */
[----:B------:R-:W-:Y:S01]  /*18a90*/  STL [R1+0x214], R42 ;  /* 0x0002142a01007387 */ /* 0x000fe20000100800 */
[----:B-----5:R-:W-:Y:S02]  /*18aa0*/  R2UR UR6, R4 ;  /* 0x00000000040672ca */ /* 0x020fe400000e0000 */
[----:B---3--:R-:W-:Y:S02]  /*18ab0*/  R2UR UR8, R3 ;  /* 0x00000000030872ca */ /* 0x008fe400000e0000 */
[----:B--2---:R-:W-:-:S11]  /*18ac0*/  R2UR UR9, R2 ;  /* 0x00000000020972ca */ /* 0x004fd600000e0000 */
[----:B------:R-:W-:-:S04]  /*18ad0*/  UIADD3 UR6, UR8, UR6, URZ ;  /* 0x0000000608067290 */ /* 0x000fc8000fffe03f */
[----:B------:R-:W-:Y:S02]  /*18ae0*/  USHF.R.U32.HI UR7, URZ, 0x2, UR6 ;  /* 0x000000023f077899 */ /* 0x000fe40008011606 */
[----:B------:R-:W-:Y:S02]  /*18af0*/  UISETP.GT.U32.AND UP0, UPT, UR6, 0x3, UPT ;  /* 0x000000030600788c */ /* 0x000fe4000bf04070 */
[----:B------:R-:W-:Y:S02]  /*18b00*/  ULOP3.LUT UR7, UR7, 0x1, URZ, 0xc0, !UPT ;  /* 0x0000000107077892 */ /* 0x000fe4000f8ec03f */
[----:B------:R-:W-:Y:S02]  /*18b10*/  UISETP.LT.U32.AND UP0, UPT, UR8, 0x4, UP0 ;  /* 0x000000040800788c */ /* 0x000fe40008701070 */
[----:B------:R-:W-:Y:S02]  /*18b20*/  UISETP.NE.U32.AND UP1, UPT, UR7, 0x1, UPT ;  /* 0x000000010700788c */ /* 0x000fe4000bf25070 */
[----:B------:R-:W-:-:S02]  /*18b30*/  ULOP3.LUT UR6, UR6, 0x3, URZ, 0xc0, !UPT ;  /* 0x0000000306067892 */ /* 0x000fc4000f8ec03f */
[----:B------:R-:W-:Y:S02]  /*18b40*/  UISETP.GT.U32.AND UP1, UPT, UR8, 0x3, !UP1 ;  /* 0x000000030800788c */ /* 0x000fe4000cf24070 */
[----:B------:R-:W-:Y:S02]  /*18b50*/  USEL UR8, URZ, 0x1, !UP0 ;  /* 0x000000013f087887 */ /* 0x000fe4000c000000 */
[----:B------:R-:W-:Y:S01]  /*18b60*/  USEL UR7, URZ, 0x1, !UP1 ;  /* 0x000000013f077887 */ /* 0x000fe2000c800000 */
[----:B------:R-:W-:-:S03]  /*18b70*/  IMAD.U32 R0, RZ, RZ, UR6 ;  /* 0x00000006ff007e24 */ /* 0x000fc6000f8e00ff */
[----:B------:R-:W-:Y:S02]  /*18b80*/  ULOP3.LUT UR9, UR7, UR9, UR8, 0x96, !UPT ;  /* 0x0000000907097292 */ /* 0x000fe4000f8e9608 */
[----:B------:R0:W-:Y:S04]  /*18b90*/  STL [R1+0x1fc], R0 ;  /* 0x0001fc0001007387 */ /* 0x0001e80000100800 */
[----:B0-----:R-:W-:-:S05]  /*18ba0*/  IMAD.U32 R0, RZ, RZ, UR9 ;  /* 0x00000009ff007e24 */ /* 0x001fca000f8e00ff */
[----:B------:R0:W-:Y:S01]  /*18bb0*/  STL [R1+0x204], R0 ;  /* 0x0002040001007387 */ /* 0x0001e20000100800 */
[----:B------:R-:W-:Y:S05]  /*18bc0*/  @P0 BRA `(.L_x_389) ;  /* 0xfffffe8400580947 */ /* 0x000fea000383ffff */
[----:B------:R-:W-:Y:S05]  /*18bd0*/  EXIT ;  /* 0x000000000000794d */ /* 0x000fea0003800000 */
.L_x_3:
[----:B------:R-:W2:Y:S01]  /*18be0*/  LDL R17, [R1+0x200] ;  /* 0x0002000001117983 */ /* 0x000ea20000100800 */
[----:B------:R-:W-:-:S03]  /*18bf0*/  ULDC.64 UR4, c[0x0][0x650] ;  /* 0x0001940000047ab9 */ /* 0x000fc60000000a00 */
[----:B------:R-:W3:Y:S01]  /*18c00*/  LDL R18, [R1+0x1f8] ;  /* 0x0001f80001127983 */ /* 0x000ee20000100800 */
[----:B------:R-:W-:Y:S01]  /*18c10*/  PRMT R4, RZ, 0x7610, R4 ;  /* 0x00007610ff047816 */ /* 0x000fe20000000004 */
[----:B------:R-:W-:Y:S02]  /*18c20*/  IMAD.MOV.U32 R5, RZ, RZ, -0x1 ;  /* 0xffffffffff057424 */ /* 0x000fe400078e00ff */
[----:B------:R-:W-:Y:S02]  /*18c30*/  IMAD.MOV.U32 R7, RZ, RZ, -0x1 ;  /* 0xffffffffff077424 */ /* 0x000fe400078e00ff */
[----:B------:R-:W-:Y:S01]  /*18c40*/  IMAD.MOV.U32 R6, RZ, RZ, -0x1 ;  /* 0xffffffffff067424 */ /* 0x000fe200078e00ff */
[----:B--2---:R-:W-:-:S04]  /*18c50*/  ISETP.GE.U32.AND P0, PT, R17, UR4, PT ;  /* 0x0000000411007c0c */ /* 0x004fc8000bf06070 */
[----:B---3--:R-:W-:-:S13]  /*18c60*/  ISETP.GE.U32.AND.EX P0, PT, R18, UR5, PT, P0 ;  /* 0x0000000512007c0c */ /* 0x008fda000bf06100 */
[----:B------:R-:W-:Y:S05]  /*18c70*/  @P0 BRA `(.L_x_390) ;  /* 0x0000000400600947 */ /* 0x000fea0003800000 */
[----:B------:R-:W0:Y:S01]  /*18c80*/  LDC.64 R10, c[0x0][0x628] ;  /* 0x00018a00ff0a7b82 */ /* 0x000e220000000a00 */
[----:B------:R-:W-:Y:S02]  /*18c90*/  IMAD.MOV.U32 R8, RZ, RZ, R17 ;  /* 0x000000ffff087224 */ /* 0x000fe400078e0011 */
[----:B------:R-:W-:-:S05]  /*18ca0*/  IMAD.MOV.U32 R9, RZ, RZ, R18 ;  /* 0x000000ffff097224 */ /* 0x000fca00078e0012 */
[----:B------:R-:W1:Y:S08]  /*18cb0*/  LDC R12, c[0x0][0x630] ;  /* 0x00018c00ff0c7b82 */ /* 0x000e700000000800 */
[----:B------:R-:W2:Y:S01]  /*18cc0*/  LDC.64 R14, c[0x0][0x620] ;  /* 0x00018800ff0e7b82 */ /* 0x000ea20000000a00 */
[----:B0-----:R-:W-:-:S04]  /*18cd0*/  ISETP.NE.U32.AND P0, PT, R10, RZ, PT ;  /* 0x000000ff0a00720c */ /* 0x001fc80003f05070 */
[----:B------:R-:W-:-:S13]  /*18ce0*/  ISETP.NE.AND.EX P0, PT, R11, RZ, PT, P0 ;  /* 0x000000ff0b00720c */ /* 0x000fda0003f05300 */
[----:B-12---:R-:W-:Y:S05]  /*18cf0*/  @!P0 BRA `(.L_x_391) ;  /* 0x0000000000288947 */ /* 0x006fea0003800000 */
[----:B------:R-:W0:Y:S02]  /*18d00*/  LDC R4, c[0x0][0x634] ;  /* 0x00018d00ff047b82 */ /* 0x000e240000000800 */
        /* <DEDUP_REMOVED lines=9> */
.L_x_391:
[--C-:B------:R-:W-:Y:S01]  /*18da0*/  SHF.R.U64 R10, R8, R12, R9.reuse ;  /* 0x0000000c080a7219 */ /* 0x100fe20000001209 */
[----:B------:R-:W-:Y:S01]  /*18db0*/  IMAD.MOV.U32 R5, RZ, RZ, R18 ;  /* 0x000000ffff057224 */ /* 0x000fe200078e0012 */
[----:B------:R-:W-:Y:S01]  /*18dc0*/  I2FP.F32.U32 R6, R2 ;  /* 0x0000000200067245 */ /* 0x000fe20000201000 */
[----:B------:R-:W0:Y:S01]  /*18dd0*/  LDC R16, c[0x0][0x618] ;  /* 0x00018600ff107b82 */ /* 0x000e220000000800 */
[----:B------:R-:W-:Y:S01]  /*18de0*/  SHF.R.U32.HI R3, RZ, R12, R9 ;  /* 0x0000000cff037219 */ /* 0x000fe20000011609 */
[----:B------:R-:W-:Y:S01]  /*18df0*/  ULDC UR4, c[0x0][0x150] ;  /* 0x0000540000047ab9 */ /* 0x000fe20000000800 */
[----:B------:R-:W-:Y:S01]  /*18e00*/  IADD3 R7, P0, RZ, -R10, RZ ;  /* 0x8000000aff077210 */ /* 0x000fe20007f1e0ff */
[----:B------:R-:W-:Y:S01]  /*18e10*/  FMUL R9, R6, UR4 ;  /* 0x0000000406097c20 */ /* 0x000fe20008400000 */
[----:B------:R-:W-:Y:S01]  /*18e20*/  IMAD.MOV.U32 R4, RZ, RZ, R17 ;  /* 0x000000ffff047224 */ /* 0x000fe200078e0011 */
[----:B------:R-:W-:Y:S02]  /*18e30*/  ULDC UR4, c[0x0][0x154] ;  /* 0x0000550000047ab9 */ /* 0x000fe40000000800 */
[----:B------:R-:W1:Y:S01]  /*18e40*/  LDC.64 R18, c[0x0][0x640] ;  /* 0x00019000ff127b82 */ /* 0x000e620000000a00 */
[----:B------:R-:W-:Y:S01]  /*18e50*/  IMAD.X R3, RZ, RZ, ~R3, P0 ;  /* 0x000000ffff037224 */ /* 0x000fe200000e0e03 */
[----:B------:R-:W2:Y:S01]  /*18e60*/  F2I.U32.TRUNC.NTZ R9, R9 ;  /* 0x0000000900097305 */ /* 0x000ea2000020f000 */
[----:B------:R-:W-:-:S04]  /*18e70*/  IMAD.WIDE.U32 R4, R7, R14, R4 ;  /* 0x0000000e07047225 */ /* 0x000fc800078e0004 */
[----:B------:R-:W-:Y:S01]  /*18e80*/  IMAD R6, R3, R14, RZ ;  /* 0x0000000e03067224 */ /* 0x000fe200078e02ff */
[----:B------:R-:W3:Y:S03]  /*18e90*/  LDC R11, c[0x0][0x144] ;  /* 0x00005100ff0b7b82 */ /* 0x000ee60000000800 */
[----:B------:R-:W-:Y:S02]  /*18ea0*/  IMAD R3, R7, R15, R6 ;  /* 0x0000000f07037224 */ /* 0x000fe400078e0206 */
[----:B------:R-:W-:Y:S02]  /*18eb0*/  IMAD.MOV.U32 R6, RZ, RZ, -0x1 ;  /* 0xffffffffff067424 */ /* 0x000fe400078e00ff */
[----:B------:R-:W-:Y:S01]  /*18ec0*/  IMAD.IADD R3, R5, 0x1, R3 ;  /* 0x0000000105037824 */ /* 0x000fe200078e0203 */
[----:B------:R-:W4:Y:S01]  /*18ed0*/  LDC R12, c[0x0][0x608] ;  /* 0x00018200ff0c7b82 */ /* 0x000f220000000800 */
[----:B------:R-:W-:-:S03]  /*18ee0*/  I2FP.F32.U32 R5, R0 ;  /* 0x0000000000057245 */ /* 0x000fc60000201000 */
[-C--:B0-----:R-:W-:Y:S01]  /*18ef0*/  SHF.R.U64 R8, R4, R16.reuse, R3 ;  /* 0x0000001004087219 */ /* 0x081fe20000001203 */
[----:B--2---:R-:W-:Y:S01]  /*18f00*/  IMAD.MOV R4, RZ, RZ, -R9 ;  /* 0x000000ffff047224 */ /* 0x004fe200078e0a09 */
[----:B------:R-:W-:Y:S01]  /*18f10*/  SHF.R.U32.HI R3, RZ, R16, R3 ;  /* 0x00000010ff037219 */ /* 0x000fe20000011603 */
[----:B------:R-:W-:Y:S01]  /*18f20*/  FMUL R5, R5, UR4 ;  /* 0x0000000405057c20 */ /* 0x000fe20008400000 */
[----:B------:R-:W0:Y:S01]  /*18f30*/  LDC R7, c[0x0][0x658] ;  /* 0x00019600ff077b82 */ /* 0x000e220000000800 */
[----:B-1----:R-:W-:-:S04]  /*18f40*/  ISETP.NE.U32.AND P0, PT, R18, RZ, PT ;  /* 0x000000ff1200720c */ /* 0x002fc80003f05070 */
[----:B------:R-:W-:-:S03]  /*18f50*/  ISETP.NE.AND.EX P0, PT, R19, RZ, PT, P0 ;  /* 0x000000ff1300720c */ /* 0x000fc60003f05300 */
[----:B------:R-:W1:Y:S01]  /*18f60*/  LDC R15, c[0x0][0x148] ;  /* 0x00005200ff0f7b82 */ /* 0x000e620000000800 */
[----:B---3--:R-:W-:Y:S02]  /*18f70*/  IMAD R17, R11, R4, R2 ;  /* 0x000000040b117224 */ /* 0x008fe400078e0202 */
[----:B------:R-:W-:-:S05]  /*18f80*/  IMAD.MOV.U32 R4, RZ, RZ, 0x1 ;  /* 0x00000001ff047424 */ /* 0x000fca00078e00ff */
[----:B------:R-:W2:Y:S01]  /*18f90*/  LDC R14, c[0x0][0x600] ;  /* 0x00018000ff0e7b82 */ /* 0x000ea20000000800 */
[-CC-:B----4-:R-:W-:Y:S02]  /*18fa0*/  SHF.R.U64 R11, R8, R12.reuse, R3.reuse ;  /* 0x0000000c080b7219 */ /* 0x190fe40000001203 */
[----:B------:R-:W-:Y:S02]  /*18fb0*/  SHF.R.U32.HI R2, RZ, R12, R3 ;  /* 0x0000000cff027219 */ /* 0x000fe40000011603 */
[----:B------:R3:W4:Y:S03]  /*18fc0*/  F2I.U32.TRUNC.NTZ R12, R5 ;  /* 0x00000005000c7305 */ /* 0x000726000020f000 */
[----:B------:R-:W1:Y:S01]  /*18fd0*/  LDC R20, c[0x0][0x648] ;  /* 0x00019200ff147b82 */ /* 0x000e620000000800 */
[-C--:B0-----:R-:W-:Y:S02]  /*18fe0*/  SHF.R.U64 R13, R11, R7.reuse, R2 ;  /* 0x000000070b0d7219 */ /* 0x081fe40000001202 */
[----:B------:R-:W-:-:S02]  /*18ff0*/  SHF.L.U32 R6, R6, R7, RZ ;  /* 0x0000000706067219 */ /* 0x000fc400000006ff */
[-C--:B------:R-:W-:Y:S01]  /*19000*/  SHF.R.U32.HI R3, RZ, R7.reuse, R2 ;  /* 0x00000007ff037219 */ /* 0x080fe20000011602 */
[----:B------:R-:W-:Y:S01]  /*19010*/  IMAD.MOV.U32 R2, RZ, RZ, R13 ;  /* 0x000000ffff027224 */ /* 0x000fe200078e000d */
[----:B------:R-:W-:Y:S01]  /*19020*/  SHF.L.U32 R16, R4, R7, RZ ;  /* 0x0000000704107219 */ /* 0x000fe200000006ff */
[----:B------:R-:W0:Y:S01]  /*19030*/  LDC R21, c[0x0][0x638] ;  /* 0x00018e00ff157b82 */ /* 0x000e220000000800 */
[----:B------:R-:W-:-:S07]  /*19040*/  LOP3.LUT R22, RZ, R6, RZ, 0x33, !PT ;  /* 0x00000006ff167212 */ /* 0x000fce00078e33ff */
[----:B------:R-:W0:Y:S01]  /*19050*/  LDC R23, c[0x0][0x610] ;  /* 0x00018400ff177b82 */ /* 0x000e220000000800 */
[----:B---34-:R-:W-:Y:S05]  /*19060*/  @!P0 BRA `(.L_x_392) ;  /* 0x0000000000288947 */ /* 0x018fea0003800000 */
[----:B------:R-:W3:Y:S02]  /*19070*/  LDC R2, c[0x0][0x64c] ;  /* 0x00019300ff027b82 */ /* 0x000ee40000000800 */
[----:B---3--:R-:W-:-:S05]  /*19080*/  IADD3 R7, P0, R13, R2, RZ ;  /* 0x000000020d077210 */ /* 0x008fca0007f1e0ff */
        /* <DEDUP_REMOVED lines=8> */
.L_x_392:
[----:B-1----:R-:W-:Y:S01]  /*19110*/  SHF.R.U64 R3, R2, R20, R3 ;  /* 0x0000001402037219 */ /* 0x002fe20000001203 */
[----:B--2---:R-:W-:Y:S01]  /*19120*/  VIADD R5, R14, 0xffffffff ;  /* 0xffffffff0e057836 */ /* 0x004fe20000000000 */
[----:B------:R-:W-:Y:S01]  /*19130*/  LOP3.LUT R2, R11, R22, RZ, 0xc0, !PT ;  /* 0x000000160b027212 */ /* 0x000fe200078ec0ff */
[----:B------:R-:W-:Y:S02]  /*19140*/  IMAD.MOV R12, RZ, RZ, -R12 ;  /* 0x000000ffff0c7224 */ /* 0x000fe400078e0a0c */
[----:B------:R-:W-:Y:S02]  /*19150*/  IMAD.MOV R4, RZ, RZ, -R3 ;  /* 0x000000ffff047224 */ /* 0x000fe400078e0a03 */
[----:B------:R-:W-:Y:S01]  /*19160*/  IMAD R2, R16, R3, R2 ;  /* 0x0000000310027224 */ /* 0x000fe200078e0202 */
[----:B------:R-:W-:Y:S01]  /*19170*/  LOP3.LUT R3, R8, R5, RZ, 0xc0, !PT ;  /* 0x0000000508037212 */ /* 0x000fe200078ec0ff */
[----:B------:R-:W-:Y:S02]  /*19180*/  @P4 IMAD R17, R15, R12, R0 ;  /* 0x0000000c0f114224 */ /* 0x000fe400078e0200 */
[----:B0-----:R-:W-:-:S02]  /*19190*/  IMAD R0, R4, R21, R13 ;  /* 0x0000001504007224 */ /* 0x001fc400078e020d */
[----:B------:R-:W-:Y:S02]  /*191a0*/  IMAD R5, R2, R23, R17 ;  /* 0x0000001702057224 */ /* 0x000fe400078e0211 */
[----:B------:R-:W-:Y:S02]  /*191b0*/  IMAD R0, R0, R14, R3 ;  /* 0x0000000e00007224 */ /* 0x000fe400078e0203 */
[----:B------:R-:W-:Y:S02]  /*191c0*/  IMAD.MOV.U32 R4, RZ, RZ, 0x1 ;  /* 0x00000001ff047424 */ /* 0x000fe400078e00ff */
[----:B------:R-:W-:Y:S01]  /*191d0*/  IMAD.MOV.U32 R6, RZ, RZ, R10 ;  /* 0x000000ffff067224 */ /* 0x000fe200078e000a */
[----:B------:R-:W-:Y:S02]  /*191e0*/  SEL R7, R0, R5, !P4 ;  /* 0x0000000500077207 */ /* 0x000fe40006000000 */
[----:B------:R-:W-:-:S07]  /*191f0*/  SEL R5, R5, R0, !P4 ;  /* 0x0000000005057207 */ /* 0x000fce0006000000 */
.L_x_390:
[----:B------:R-:W-:-:S08]  /*19200*/  NOP ;  /* 0x0000000000007918 */ /* 0x000fd00000000000 */
[----:B------:R-:W0:-:S00]  /*19210*/  USETMAXREG.DEALLOC.CTAPOOL 0x28 ;  /* 0x00000028000079c8 */ /* 0x000e0000080e0500 */
[----:B------:R-:W-:-:S13]  /*19220*/  ISETP.NE.AND P0, PT, RZ, UR8, PT ;  /* 0x00000008ff007c0c */ /* 0x000fda000bf05270 */
[----:B------:R-:W-:Y:S05]  /*19230*/  @P0 EXIT ;  /* 0x000000000000094d */ /* 0x000fea0003800000 */
[----:B0-----:R-:W-:Y:S01]  /*19240*/  LOP3.LUT P0, RZ, R4, 0xff, RZ, 0xc0, !PT ;  /* 0x000000ff04ff7812 */ /* 0x001fe2000780c0ff */
[----:B------:R-:W-:Y:S02]  /*19250*/  IMAD.MOV.U32 R8, RZ, RZ, 0x1 ;  /* 0x00000001ff087424 */ /* 0x000fe400078e00ff */
[----:B------:R-:W-:-:S10]  /*19260*/  IMAD.MOV.U32 R0, RZ, RZ, RZ ;  /* 0x000000ffff007224 */ /* 0x000fd400078e00ff */
[----:B------:R-:W-:Y:S05]  /*19270*/  @!P0 BRA `(.L_x_393) ;  /* 0x0000000c00588947 */ /* 0x000fea0003800000 */
[----:B------:R-:W2:Y:S01]  /*19280*/  LDL R2, [R1+0x1f4] ;  /* 0x0001f40001027983 */ /* 0x000ea20000100800 */
[----:B------:R-:W0:Y:S01]  /*19290*/  LDC R0, c[0x0][0x28c] ;  /* 0x0000a300ff007b82 */ /* 0x000e220000000800 */
[----:B------:R-:W-:Y:S01]  /*192a0*/  ULDC UR5, c[0x0][0x658] ;  /* 0x0001960000057ab9 */ /* 0x000fe20000000800 */
[----:B------:R-:W-:Y:S01]  /*192b0*/  UMOV UR7, 0xffffffff ;  /* 0xffffffff00077882 */ /* 0x000fe20000000000 */
[----:B------:R-:W-:Y:S01]  /*192c0*/  ULDC UR6, c[0x0][0xc] ;  /* 0x0000030000067ab9 */ /* 0x000fe20000000800 */
[----:B------:R-:W-:Y:S01]  /*192d0*/  UMOV UR8, 0x1 ;  /* 0x0000000100087882 */ /* 0x000fe20000000000 */
[----:B------:R-:W-:Y:S01]  /*192e0*/  BSSY B0, `(.L_x_393) ;  /* 0x00000cf000007945 */ /* 0x000fe20003800000 */
[----:B------:R-:W-:Y:S01]  /*192f0*/  IMAD.MOV.U32 R11, RZ, RZ, 0x1 ;  /* 0x00000001ff0b7424 */ /* 0x000fe200078e00ff */
[----:B------:R-:W-:Y:S01]  /*19300*/  ULDC UR4, c[0x0][0x600] ;  /* 0x0001800000047ab9 */ /* 0x000fe20000000800 */
[----:B------:R-:W-:Y:S01]  /*19310*/  IMAD.MOV.U32 R8, RZ, RZ, 0x1 ;  /* 0x00000001ff087424 */ /* 0x000fe200078e00ff */
[----:B------:R-:W-:Y:S01]  /*19320*/  UIADD3 UR4, UR4, -0x1, URZ ;  /* 0xffffffff04047890 */ /* 0x000fe2000fffe03f */
[----:B------:R-:W-:Y:S01]  /*19330*/  ULDC.64 UR22, c[0x0][0x198] ;  /* 0x0000660000167ab9 */ /* 0x000fe20000000a00 */
[----:B0-----:R-:W-:-:S05]  /*19340*/  VIADD R0, R0, 0x7f ;  /* 0x0000007f00007836 */ /* 0x001fca0000000000 */
[----:B------:R-:W-:-:S04]  /*19350*/  SHF.R.S32.HI R3, RZ, 0x1f, R0 ;  /* 0x0000001fff037819 */ /* 0x000fc80000011400 */
[----:B------:R-:W-:Y:S01]  /*19360*/  LEA.HI R3, R3, R0, RZ, 0x7 ;  /* 0x0000000003037211 */ /* 0x000fe200078f38ff */
[----:B------:R-:W-:-:S03]  /*19370*/  IMAD.MOV.U32 R0, RZ, RZ, RZ ;  /* 0x000000ffff007224 */ /* 0x000fc600078e00ff */
[----:B------:R-:W-:-:S05]  /*19380*/  SHF.R.S32.HI R13, RZ, 0x7, R3 ;  /* 0x00000007ff0d7819 */ /* 0x000fca0000011403 */
[----:B------:R-:W-:Y:S01]  /*19390*/  VIADD R10, R13, 0x1 ;  /* 0x000000010d0a7836 */ /* 0x000fe20000000000 */
[----:B--2---:R-:W-:Y:S02]  /*193a0*/  R2UR UR9, R2 ;  /* 0x00000000020972ca */ /* 0x004fe400000e0000 */
[----:B------:R-:W0:Y:S11]  /*193b0*/  S2R R2, SR_TID.X ;  /* 0x0000000000027919 */ /* 0x000e360000002100 */
[----:B------:R-:W-:-:S02]  /*193c0*/  ULOP3.LUT UR24, UR9, 0x2, URZ, 0xfc, !UPT ;  /* 0x0000000209187892 */ /* 0x000fc4000f8efc3f */
[----:B------:R-:W-:Y:S02]  /*193d0*/  USHF.L.U32 UR9, UR7, UR5, URZ ;  /* 0x0000000507097299 */ /* 0x000fe4000800063f */
[----:B------:R-:W-:Y:S01]  /*193e0*/  USHF.L.U32 UR5, UR8, UR5, URZ ;  /* 0x0000000508057299 */ /* 0x000fe2000800063f */
[----:B------:R-:W-:Y:S02]  /*193f0*/  ULDC UR7, c[0x0][0x10] ;  /* 0x0000040000077ab9 */ /* 0x000fe40000000800 */
[----:B------:R-:W-:Y:S01]  /*19400*/  ULDC UR8, c[0x0][0x14] ;  /* 0x0000050000087ab9 */ /* 0x000fe20000000800 */
[----:B------:R-:W-:Y:S02]  /*19410*/  UIMAD.WIDE.U32 UR6, UR6, UR7, URZ ;  /* 0x00000007060672a5 */ /* 0x000fe4000f8e003f */
[----:B------:R-:W-:Y:S02]  /*19420*/  ULOP3.LUT UR18, URZ, UR9, URZ, 0x33, !UPT ;  /* 0x000000093f127292 */ /* 0x000fe4000f8e333f */
[----:B------:R-:W-:-:S02]  /*19430*/  UIMAD.WIDE.U32 UR20, UR6, UR8, URZ ;  /* 0x00000008061472a5 */ /* 0x000fc4000f8e003f */
[----:B------:R-:W-:-:S04]  /*19440*/  UIMAD UR13, UR7, UR8, URZ ;  /* 0x00000008070d72a4 */ /* 0x000fc8000f8e023f */
[----:B------:R-:W-:Y:S01]  /*19450*/  UIADD3 UR13, UR21, UR13, URZ ;  /* 0x0000000d150d7290 */ /* 0x000fe2000fffe03f */
[C---:B0-----:R-:W-:Y:S02]  /*19460*/  LOP3.LUT P3, RZ, R2.reuse, 0x7f, RZ, 0xc0, !PT ;  /* 0x0000007f02ff7812 */ /* 0x041fe4000786c0ff */
[----:B------:R-:W-:-:S04]  /*19470*/  LOP3.LUT P0, RZ, R2, 0x1f, RZ, 0xc0, !PT ;  /* 0x0000001f02ff7812 */ /* 0x000fc8000780c0ff */
[----:B------:R-:W-:-:S13]  /*19480*/  PLOP3.LUT P0, PT, P0, P3, PT, 0x8a, 0x0 ;  /* 0x000000000000781c */ /* 0x000fda0000707172 */
.L_x_405:
[----:B------:R-:W-:-:S03]  /*19490*/  UMOV UR6, 0xffffffff ;  /* 0xffffffff00067882 */ /* 0x000fc60000000000 */
[----:B------:R-:W-:Y:S05]  /*194a0*/  BRA.DIV UR6, `(.L_x_394) ;  /* 0x0000000e06d07947 */ /* 0x000fea000b800000 */
[----:B------:R-:W-:-:S13]  /*194b0*/  ELECT P1, URZ, PT ;  /* 0x00000000003f782f */ /* 0x000fda0003820000 */
.L_x_416:
[----:B------:R-:W0:Y:S01]  /*194c0*/  LDC R2, c[0x0][0x28c] ;  /* 0x0000a300ff027b82 */ /* 0x000e220000000800 */
[----:B------:R-:W-:Y:S01]  /*194d0*/  BSSY B1, `(.L_x_395) ;  /* 0x0000038000017945 */ /* 0x000fe20003800000 */
[----:B0-----:R-:W-:-:S13]  /*194e0*/  ISETP.LT.OR P1, PT, R2, 0x1, !P1 ;  /* 0x000000010200780c */ /* 0x001fda0004f21670 */
[----:B------:R-:W-:Y:S05]  /*194f0*/  @P1 BRA `(.L_x_396) ;  /* 0x0000000000d41947 */ /* 0x000fea0003800000 */
[----:B------:R-:W-:Y:S02]  /*19500*/  IMAD R9, R7, 0xb0, RZ ;  /* 0x000000b007097824 */ /* 0x000fe400078e02ff */
[----:B------:R-:W-:Y:S02]  /*19510*/  IMAD.SHL.U32 R14, R5, 0x100, RZ ;  /* 0x00000100050e7824 */ /* 0x000fe400078e00ff */
[----:B------:R-:W-:Y:S02]  /*19520*/  IMAD.MOV.U32 R16, RZ, RZ, RZ ;  /* 0x000000ffff107224 */ /* 0x000fe400078e00ff */
[----:B------:R-:W-:Y:S02]  /*19530*/  IMAD.MOV.U32 R2, RZ, RZ, R10 ;  /* 0x000000ffff027224 */ /* 0x000fe400078e000a */
[----:B------:R-:W-:Y:S02]  /*19540*/  IMAD.MOV.U32 R3, RZ, RZ, R8 ;  /* 0x000000ffff037224 */ /* 0x000fe400078e0008 */
[----:B------:R-:W-:-:S07]  /*19550*/  IMAD.MOV.U32 R4, RZ, RZ, R0 ;  /* 0x000000ffff047224 */ /* 0x000fce00078e0000 */
.L_x_400:
[----:B------:R-:W0:Y:S01]  /*19560*/  S2R R12, SR_CgaCtaId ;  /* 0x00000000000c7919 */ /* 0x000e220000008800 */
[----:B------:R-:W-:Y:S01]  /*19570*/  MOV R5, 0x400 ;  /* 0x0000040000057802 */ /* 0x000fe20000000f00 */
[----:B------:R-:W1:Y:S03]  /*19580*/  @!P3 LDC R7, c[0x0][0x500] ;  /* 0x00014000ff07bb82 */ /* 0x000e660000000800 */
[----:B0-----:R-:W-:Y:S02]  /*19590*/  LEA R15, R12, R5, 0x18 ;  /* 0x000000050c0f7211 */ /* 0x001fe400078ec0ff */
[----:B------:R-:W-:-:S03]  /*195a0*/  SHF.L.U32 R5, R3, 0x1f, RZ ;  /* 0x0000001f03057819 */ /* 0x000fc600000006ff */
[----:B------:R-:W-:-:S04]  /*195b0*/  IMAD R12, R4, 0x8, R15 ;  /* 0x00000008040c7824 */ /* 0x000fc800078e020f */
[----:B------:R-:W0:Y:S02]  /*195c0*/  SYNCS.PHASECHK.TRANS64.TRYWAIT P1, [R12+URZ+0x20], R5 ;  /* 0x000020050c0075a7 */ /* 0x000e24000802017f */
[----:B01----:R-:W-:Y:S05]  /*195d0*/  @!P1 BRA `(.L_x_397) ;  /* 0x0000000c00a49947 */ /* 0x003fea0003800000 */
.L_x_417:
[----:B------:R-:W-:Y:S01]  /*195e0*/  UPRMT UR6, UR24, 0x9910, URZ ;  /* 0x0000991018067896 */ /* 0x000fe2000800003f */
[----:B------:R1:W-:Y:S03]  /*195f0*/  @!P3 SYNCS.ARRIVE.TRANS64 RZ, [R12+URZ], R7 ;  /* 0x000000070cffb9a7 */ /* 0x0003e6000800003f */
[----:B------:R-:W-:-:S06]  /*19600*/  UISETP.NE.AND UP0, UPT, UR6, 0x2, UPT ;  /* 0x000000020600788c */ /* 0x000fcc000bf05270 */
[----:B------:R-:W-:-:S13]  /*19610*/  PLOP3.LUT P1, PT, PT, PT, UP0, 0x80, 0x0 ;  /* 0x000000000000781c */ /* 0x000fda0003f2f008 */
[----:B-1----:R-:W-:Y:S05]  /*19620*/  @P1 BRA `(.L_x_398) ;  /* 0x0000000000041947 */ /* 0x002fea0003800000 */
[----:B------:R-:W-:Y:S01]  /*19630*/  BPT.TRAP 0x1 ;  /* 0x000000040000795c */ /* 0x000fe20000300000 */
.L_x_398:
[----:B------:R-:W-:Y:S05]  /*19640*/  @P0 BRA `(.L_x_399) ;  /* 0x0000000000040947 */ /* 0x000fea0003800000 */
[----:B------:R-:W-:Y:S01]  /*19650*/  BPT.TRAP 0x1 ;  /* 0x000000040000795c */ /* 0x000fe20000300000 */
.L_x_399:
[--C-:B0-----:R-:W-:Y:S01]  /*19660*/  IMAD R5, R4, 0x8000, R15.reuse ;  /* 0x0000800004057824 */ /* 0x101fe200078e020f */
[----:B------:R-:W-:Y:S01]  /*19670*/  R2UR UR9, R12 ;  /* 0x000000000c0972ca */ /* 0x000fe200000e0000 */
[----:B------:R-:W-:Y:S01]  /*19680*/  IMAD R15, R4, 0x5800, R15 ;  /* 0x00005800040f7824 */ /* 0x000fe200078e020f */
[----:B------:R-:W-:Y:S01]  /*19690*/  UIADD3 UR6, UP0, UR22, 0xf0, URZ ;  /* 0x000000f016067890 */ /* 0x000fe2000ff1e03f */
[----:B------:R-:W-:Y:S01]  /*196a0*/  VIADD R2, R2, 0xffffffff ;  /* 0xffffffff02027836 */ /* 0x000fe20000000000 */
[----:B------:R-:W-:Y:S01]  /*196b0*/  R2UR UR7, R5 ;  /* 0x00000000050772ca */ /* 0x000fe200000e0000 */
[----:B------:R-:W-:Y:S01]  /*196c0*/  UIADD3 UR26, UP1, UR22, 0x1f0, URZ ;  /* 0x000001f0161a7890 */ /* 0x000fe2000ff3e03f */
[----:B------:R-:W-:Y:S01]  /*196d0*/  R2UR UR8, R15 ;  /* 0x000000000f0872ca */ /* 0x000fe200000e0000 */
[----:B------:R-:W-:Y:S01]  /*196e0*/  VIADD R4, R4, 0x1 ;  /* 0x0000000104047836 */ /* 0x000fe20000000000 */
[----:B------:R-:W-:Y:S01]  /*196f0*/  R2UR UR11, R14 ;  /* 0x000000000e0b72ca */ /* 0x000fe200000e0000 */
[----:B------:R-:W-:Y:S01]  /*19700*/  UIADD3.X UR27, URZ, UR23, URZ, UP1, !UPT ;  /* 0x000000173f1b7290 */ /* 0x000fe20008ffe43f */
[----:B------:R-:W-:Y:S01]  /*19710*/  R2UR UR10, R16 ;  /* 0x00000000100a72ca */ /* 0x000fe200000e0000 */
[----:B------:R-:W-:Y:S01]  /*19720*/  UMOV UR14, 0x0 ;  /* 0x00000000000e7882 */ /* 0x000fe20000000000 */
[----:B------:R-:W-:Y:S01]  /*19730*/  R2UR UR12, R6 ;  /* 0x00000000060c72ca */ /* 0x000fe200000e0000 */
[----:B------:R-:W-:Y:S01]  /*19740*/  UMOV UR15, 0x10000000 ;  /* 0x10000000000f7882 */ /* 0x000fe20000000000 */
[----:B------:R-:W-:Y:S01]  /*19750*/  R2UR UR19, R9 ;  /* 0x00000000091372ca */ /* 0x000fe200000e0000 */
[----:B------:R-:W-:Y:S01]  /*19760*/  VIADD R16, R16, 0x80 ;  /* 0x0000008010107836 */ /* 0x000fe20000000000 */
[----:B------:R-:W-:Y:S01]  /*19770*/  ISETP.GT.AND P2, PT, R2, 0x1, PT ;  /* 0x000000010200780c */ /* 0x000fe20003f44270 */
[----:B------:R-:W-:Y:S01]  /*19780*/  UIADD3 UR16, UR7, 0x100, URZ ;  /* 0x0000010007107890 */ /* 0x000fe2000fffe03f */
[----:B------:R-:W-:Y:S01]  /*19790*/  ISETP.NE.AND P1, PT, R4, 0x4, PT ;  /* 0x000000040400780c */ /* 0x000fe20003f25270 */
[----:B------:R-:W-:-:S02]  /*197a0*/  UIADD3.X UR7, URZ, UR23, URZ, UP0, !UPT ;  /* 0x000000173f077290 */ /* 0x000fc400087fe43f */
[----:B------:R-:W-:Y:S01]  /*197b0*/  UIADD3 UR17, UR8, 0x20100, URZ ;  /* 0x0002010008117890 */ /* 0x000fe2000fffe03f */
[----:B------:R-:W-:Y:S02]  /*197c0*/  SEL R12, RZ, 0x1, P1 ;  /* 0x00000001ff0c7807 */ /* 0x000fe40000800000 */
[----:B------:R-:W-:Y:S01]  /*197d0*/  UMOV UR8, UR16 ;  /* 0x0000001000087c82 */ /* 0x000fe20008000000 */
[----:B------:R-:W-:Y:S02]  /*197e0*/  SEL R4, R4, RZ, P1 ;  /* 0x000000ff04047207 */ /* 0x000fe40000800000 */
[----:B------:R-:W-:Y:S01]  /*197f0*/  LOP3.LUT R3, R3, R12, RZ, 0x3c, !PT ;  /* 0x0000000c03037212 */ /* 0x000fe200078e3cff */
[----:B------:R0:W-:Y:S02]  /*19800*/  UTMALDG.3D [UR8], [UR6], desc[UR14] ;  /* 0x00000e08060075b4 */ /* 0x0001e40008011000 */
[----:B0-----:R-:W-:Y:S01]  /*19810*/  UMOV UR8, UR17 ;  /* 0x0000001100087c82 */ /* 0x001fe20008000000 */
[----:B------:R-:W-:-:S02]  /*19820*/  UMOV UR11, UR19 ;  /* 0x00000013000b7c82 */ /* 0x000fc40008000000 */
[----:B------:R0:W-:Y:S02]  /*19830*/  UTMALDG.3D [UR8], [UR26], desc[UR14] ;  /* 0x00000e081a0075b4 */ /* 0x0001e40008011000 */
[----:B0-----:R-:W-:Y:S05]  /*19840*/  @P2 BRA `(.L_x_400) ;  /* 0xfffffffc00442947 */ /* 0x001fea000383ffff */
.L_x_396:
[----:B------:R-:W-:Y:S05]  /*19850*/  BSYNC B1 ;  /* 0x0000000000017941 */ /* 0x000fea0003800000 */
.L_x_395:
[----:B------:R-:W2:Y:S01]  /*19860*/  LDL.LU R18, [R1+0x1f8] ;  /* 0x0001f80001127983 */ /* 0x000ea20000300800 */
[----:B------:R-:W-:Y:S01]  /*19870*/  LOP3.LUT P2, RZ, R11, 0xff, RZ, 0xc0, !PT ;  /* 0x000000ff0bff7812 */ /* 0x000fe2000784c0ff */
[C---:B------:R-:W-:Y:S01]  /*19880*/  IMAD.IADD R0, R13.reuse, 0x1, R0 ;  /* 0x000000010d007824 */ /* 0x040fe200078e0200 */
[----:B------:R-:W-:Y:S01]  /*19890*/  ULDC.64 UR6, c[0x0][0x650] ;  /* 0x0001940000067ab9 */ /* 0x000fe20000000a00 */
[----:B------:R-:W3:Y:S01]  /*198a0*/  LDL.LU R17, [R1+0x200] ;  /* 0x0002000001117983 */ /* 0x000ee20000300800 */
[----:B------:R-:W-:Y:S01]  /*198b0*/  BSSY B1, `(.L_x_401) ;  /* 0x000006f000017945 */ /* 0x000fe20003800000 */
[----:B------:R-:W-:Y:S01]  /*198c0*/  IMAD.MOV.U32 R5, RZ, RZ, -0x1 ;  /* 0xffffffffff057424 */ /* 0x000fe200078e00ff */
[----:B------:R-:W-:Y:S01]  /*198d0*/  ISETP.GT.U32.AND P1, PT, R0, 0x3, PT ;  /* 0x000000030000780c */ /* 0x000fe20003f24070 */
[----:B------:R-:W-:Y:S01]  /*198e0*/  IMAD.MOV.U32 R7, RZ, RZ, -0x1 ;  /* 0xffffffffff077424 */ /* 0x000fe200078e00ff */
[----:B------:R-:W-:Y:S01]  /*198f0*/  SHF.R.U32.HI R2, RZ, 0x2, R0 ;  /* 0x00000002ff027819 */ /* 0x000fe20000011600 */
[----:B------:R-:W-:Y:S01]  /*19900*/  IMAD.MOV.U32 R6, RZ, RZ, -0x1 ;  /* 0xffffffffff067424 */ /* 0x000fe200078e00ff */
[----:B------:R-:W-:-:S02]  /*19910*/  ISETP.LT.U32.AND P1, PT, R13, 0x4, P1 ;  /* 0x000000040d00780c */ /* 0x000fc40000f21070 */
[----:B------:R-:W-:Y:S01]  /*19920*/  LOP3.LUT R2, R2, 0x1, RZ, 0xc0, !PT ;  /* 0x0000000102027812 */ /* 0x000fe200078ec0ff */
[----:B------:R-:W0:Y:S01]  /*19930*/  @P2 S2R R4, SR_CgaCtaId ;  /* 0x0000000000042919 */ /* 0x000e220000008800 */
[----:B------:R-:W-:Y:S02]  /*19940*/  @P2 MOV R3, 0x400 ;  /* 0x0000040000032802 */ /* 0x000fe40000000f00 */
[----:B------:R-:W-:Y:S02]  /*19950*/  LOP3.LUT R0, R0, 0x3, RZ, 0xc0, !PT ;  /* 0x0000000300007812 */ /* 0x000fe400078ec0ff */
[----:B------:R-:W-:Y:S02]  /*19960*/  PRMT R11, RZ, 0x7610, R11 ;  /* 0x00007610ff0b7816 */ /* 0x000fe4000000000b */
[----:B0-----:R-:W-:-:S04]  /*19970*/  @P2 LEA R3, R4, R3, 0x18 ;  /* 0x0000000304032211 */ /* 0x001fc800078ec0ff */
[----:B------:R0:W-:Y:S01]  /*19980*/  @P2 SYNCS.ARRIVE.TRANS64.A1T0 RZ, [R3+URZ+0x58], RZ ;  /* 0x000058ff03ff29a7 */ /* 0x0001e2000810003f */
[----:B------:R-:W-:-:S04]  /*19990*/  ISETP.NE.U32.AND P2, PT, R2, 0x1, PT ;  /* 0x000000010200780c */ /* 0x000fc80003f45070 */
[----:B------:R-:W-:Y:S02]  /*199a0*/  ISETP.GT.U32.AND P2, PT, R13, 0x3, !P2 ;  /* 0x000000030d00780c */ /* 0x000fe40005744070 */
[----:B0-----:R-:W-:Y:S02]  /*199b0*/  SEL R3, RZ, 0x1, !P1 ;  /* 0x00000001ff037807 */ /* 0x001fe40004800000 */
[----:B------:R-:W-:-:S04]  /*199c0*/  SEL R2, RZ, 0x1, !P2 ;  /* 0x00000001ff027807 */ /* 0x000fc80005000000 */
[----:B------:R-:W-:Y:S02]  /*199d0*/  LOP3.LUT R8, R2, R8, R3, 0x96, !PT ;  /* 0x0000000802087212 */ /* 0x000fe400078e9603 */
[----:B------:R-:W-:Y:S02]  /*199e0*/  PRMT R2, RZ, 0x7610, R2 ;  /* 0x00007610ff027816 */ /* 0x000fe40000000002 */
[----:B---3--:R-:W-:-:S04]  /*199f0*/  IADD3 R17, P5, R17, UR20, RZ ;  /* 0x0000001411117c10 */ /* 0x008fc8000ffbe0ff */
[----:B--2---:R-:W-:Y:S01]  /*19a00*/  IADD3.X R18, R18, UR13, RZ, P5, !PT ;  /* 0x0000000d12127c10 */ /* 0x004fe2000affe4ff */
[----:B------:R0:W-:Y:S01]  /*19a10*/  STL [R1+0x200], R17 ;  /* 0x0002001101007387 */ /* 0x0001e20000100800 */
[----:B------:R-:W-:-:S03]  /*19a20*/  ISETP.GE.U32.AND P5, PT, R17, UR6, PT ;  /* 0x0000000611007c0c */ /* 0x000fc6000bfa6070 */
[----:B------:R0:W-:Y:S01]  /*19a30*/  STL [R1+0x1f8], R18 ;  /* 0x0001f81201007387 */ /* 0x0001e20000100800 */
[----:B------:R-:W-:-:S13]  /*19a40*/  ISETP.GE.U32.AND.EX P1, PT, R18, UR7, PT, P5 ;  /* 0x0000000712007c0c */ /* 0x000fda000bf26150 */
[----:B0-----:R-:W-:Y:S05]  /*19a50*/  @P1 BRA `(.L_x_402) ;  /* 0x0000000400501947 */ /* 0x001fea0003800000 */
[----:B------:R-:W-:Y:S01]  /*19a60*/  ULDC.64 UR6, c[0x0][0x628] ;  /* 0x00018a0000067ab9 */ /* 0x000fe20000000a00 */
[----:B------:R-:W0:Y:S01]  /*19a70*/  S2R R12, SR_CTAID.X ;  /* 0x00000000000c7919 */ /* 0x000e220000002500 */
[----:B------:R-:W-:Y:S01]  /*19a80*/  ISETP.NE.U32.AND P1, PT, RZ, UR6, PT ;  /* 0x00000006ff007c0c */ /* 0x000fe2000bf25070 */
[----:B------:R-:W-:Y:S01]  /*19a90*/  ULDC UR9, c[0x0][0x630] ;  /* 0x00018c0000097ab9 */ /* 0x000fe20000000800 */
[----:B------:R-:W-:Y:S01]  /*19aa0*/  IMAD.MOV.U32 R2, RZ, RZ, R17 ;  /* 0x000000ffff027224 */ /* 0x000fe200078e0011 */
[----:B------:R-:W1:Y:S01]  /*19ab0*/  S2R R9, SR_CTAID.Y ;  /* 0x0000000000097919 */ /* 0x000e620000002600 */
[----:B------:R-:W-:Y:S01]  /*19ac0*/  ISETP.NE.AND.EX P1, PT, RZ, UR7, PT, P1 ;  /* 0x00000007ff007c0c */ /* 0x000fe2000bf25310 */
[----:B------:R-:W-:-:S12]  /*19ad0*/  IMAD.MOV.U32 R3, RZ, RZ, R18 ;  /* 0x000000ffff037224 */ /* 0x000fd800078e0012 */
[----:B------:R-:W-:Y:S05]  /*19ae0*/  @!P1 BRA `(.L_x_403) ;  /* 0x0000000000289947 */ /* 0x000fea0003800000 */
[----:B------:R-:W-:Y:S02]  /*19af0*/  ULDC UR8, c[0x0][0x634] ;  /* 0x00018d0000087ab9 */ /* 0x000fe40000000800 */
[----:B------:R-:W-:-:S05]  /*19b00*/  IADD3 R7, P1, R17, UR8, RZ ;  /* 0x0000000811077c10 */ /* 0x000fca000ff3e0ff */
[----:B------:R-:W-:-:S04]  /*19b10*/  IMAD.X R15, RZ, RZ, R18, P1 ;  /* 0x000000ffff0f7224 */ /* 0x000fc800008e0612 */
[----:B------:R-:W-:-:S04]  /*19b20*/  IMAD.WIDE.U32 R4, R15, UR6, RZ ;  /* 0x000000060f047c25 */ /* 0x000fc8000f8e00ff */
[----:B------:R-:W-:-:S04]  /*19b30*/  IMAD.WIDE.U32 R4, P1, R7, UR7, R4 ;  /* 0x0000000707047c25 */ /* 0x000fc8000f820004 */
[----:B------:R-:W-:-:S04]  /*19b40*/  IMAD.WIDE.U32 R6, R7, UR6, RZ ;  /* 0x0000000607067c25 */ /* 0x000fc8000f8e00ff */
[----:B------:R-:W-:Y:S01]  /*19b50*/  IMAD.X R3, RZ, RZ, RZ, P1 ;  /* 0x000000ffff037224 */ /* 0x000fe200008e06ff */
[----:B------:R-:W-:Y:S01]  /*19b60*/  IADD3 RZ, P1, R7, R4, RZ ;  /* 0x0000000407ff7210 */ /* 0x000fe20007f3e0ff */
[----:B------:R-:W-:-:S04]  /*19b70*/  IMAD.MOV.U32 R2, RZ, RZ, R5 ;  /* 0x000000ffff027224 */ /* 0x000fc800078e0005 */
[----:B------:R-:W-:-:S08]  /*19b80*/  IMAD.WIDE.U32.X R2, R15, UR7, R2, P1 ;  /* 0x000000070f027c25 */ /* 0x000fd000088e0402 */
.L_x_403:
[--C-:B------:R-:W-:Y:S01]  /*19b90*/  SHF.R.U64 R6, R2, UR9, R3.reuse ;  /* 0x0000000902067c19 */ /* 0x100fe20008001203 */
[----:B------:R-:W-:Y:S01]  /*19ba0*/  ULDC.64 UR6, c[0x0][0x620] ;  /* 0x0001880000067ab9 */ /* 0x000fe20000000a00 */
[----:B------:R-:W-:Y:S01]  /*19bb0*/  SHF.R.U32.HI R2, RZ, UR9, R3 ;  /* 0x00000009ff027c19 */ /* 0x000fe20008011603 */
[----:B------:R-:W-:Y:S01]  /*19bc0*/  IMAD.MOV.U32 R3, RZ, RZ, R18 ;  /* 0x000000ffff037224 */ /* 0x000fe200078e0012 */
[----:B------:R-:W-:Y:S01]  /*19bd0*/  IADD3 R5, P1, RZ, -R6, RZ ;  /* 0x80000006ff057210 */ /* 0x000fe20007f3e0ff */
[----:B------:R-:W2:Y:S01]  /*19be0*/  LDC R19, c[0x0][0x144] ;  /* 0x00005100ff137b82 */ /* 0x000ea20000000800 */
[----:B0-----:R-:W-:Y:S01]  /*19bf0*/  I2FP.F32.U32 R7, R12 ;  /* 0x0000000c00077245 */ /* 0x001fe20000201000 */
[----:B------:R-:W-:Y:S01]  /*19c00*/  ULDC.64 UR10, c[0x0][0x640] ;  /* 0x00019000000a7ab9 */ /* 0x000fe20000000a00 */
[----:B------:R-:W-:Y:S01]  /*19c10*/  ULDC UR8, c[0x0][0x608] ;  /* 0x0001820000087ab9 */ /* 0x000fe20000000800 */
[----:B------:R-:W-:Y:S01]  /*19c20*/  IMAD.X R2, RZ, RZ, ~R2, P1 ;  /* 0x000000ffff027224 */ /* 0x000fe200008e0e02 */
[----:B------:R-:W-:-:S03]  /*19c30*/  ISETP.NE.U32.AND P1, PT, RZ, UR10, PT ;  /* 0x0000000aff007c0c */ /* 0x000fc6000bf25070 */
[----:B------:R-:W-:Y:S01]  /*19c40*/  IMAD R4, R2, UR6, RZ ;  /* 0x0000000602047c24 */ /* 0x000fe2000f8e02ff */
[----:B------:R-:W0:Y:S01]  /*19c50*/  LDC R16, c[0x0][0x148] ;  /* 0x00005200ff107b82 */ /* 0x000e220000000800 */
[----:B------:R-:W-:Y:S01]  /*19c60*/  IMAD.MOV.U32 R2, RZ, RZ, R17 ;  /* 0x000000ffff027224 */ /* 0x000fe200078e0011 */
[----:B------:R-:W-:-:S03]  /*19c70*/  ISETP.NE.AND.EX P1, PT, RZ, UR11, PT, P1 ;  /* 0x0000000bff007c0c */ /* 0x000fc6000bf25310 */
[----:B------:R-:W-:Y:S01]  /*19c80*/  IMAD.WIDE.U32 R2, R5, UR6, R2 ;  /* 0x0000000605027c25 */ /* 0x000fe2000f8e0002 */
[----:B------:R-:W-:-:S03]  /*19c90*/  ULDC UR6, c[0x0][0x150] ;  /* 0x0000540000067ab9 */ /* 0x000fc60000000800 */
[----:B------:R-:W-:Y:S02]  /*19ca0*/  IMAD R5, R5, UR7, R4 ;  /* 0x0000000705057c24 */ /* 0x000fe4000f8e0204 */
[----:B------:R-:W-:Y:S01]  /*19cb0*/  FMUL R4, R7, UR6 ;  /* 0x0000000607047c20 */ /* 0x000fe20008400000 */
[----:B------:R-:W-:Y:S01]  /*19cc0*/  ULDC UR6, c[0x0][0x618] ;  /* 0x0001860000067ab9 */ /* 0x000fe20000000800 */
[----:B------:R-:W-:Y:S01]  /*19cd0*/  ULDC UR7, c[0x0][0x154] ;  /* 0x0000550000077ab9 */ /* 0x000fe20000000800 */
[----:B------:R-:W-:-:S03]  /*19ce0*/  IMAD.IADD R3, R3, 0x1, R5 ;  /* 0x0000000103037824 */ /* 0x000fc600078e0205 */
[----:B------:R-:W3:Y:S02]  /*19cf0*/  F2I.U32.TRUNC.NTZ R4, R4 ;  /* 0x0000000400047305 */ /* 0x000ee4000020f000 */
[----:B------:R-:W-:Y:S02]  /*19d00*/  SHF.R.U64 R7, R2, UR6, R3 ;  /* 0x0000000602077c19 */ /* 0x000fe40008001203 */
[----:B-1----:R-:W-:-:S05]  /*19d10*/  I2FP.F32.U32 R2, R9 ;  /* 0x0000000900027245 */ /* 0x002fca0000201000 */
[----:B------:R-:W-:Y:S01]  /*19d20*/  FMUL R5, R2, UR7 ;  /* 0x0000000702057c20 */ /* 0x000fe20008400000 */
[----:B------:R-:W-:Y:S01]  /*19d30*/  SHF.R.U32.HI R2, RZ, UR6, R3 ;  /* 0x00000006ff027c19 */ /* 0x000fe20008011603 */
[----:B------:R-:W-:Y:S02]  /*19d40*/  ULDC UR6, c[0x0][0x658] ;  /* 0x0001960000067ab9 */ /* 0x000fe40000000800 */
[----:B------:R1:W4:Y:S01]  /*19d50*/  F2I.U32.TRUNC.NTZ R18, R5 ;  /* 0x0000000500127305 */ /* 0x000322000020f000 */
[----:B------:R-:W-:Y:S01]  /*19d60*/  SHF.R.U64 R15, R7, UR8, R2 ;  /* 0x00000008070f7c19 */ /* 0x000fe20008001202 */
[----:B---3--:R-:W-:Y:S01]  /*19d70*/  IMAD.MOV R4, RZ, RZ, -R4 ;  /* 0x000000ffff047224 */ /* 0x008fe200078e0a04 */
[----:B------:R-:W-:-:S03]  /*19d80*/  SHF.R.U32.HI R2, RZ, UR8, R2 ;  /* 0x00000008ff027c19 */ /* 0x000fc60008011602 */
[----:B--2---:R-:W-:Y:S01]  /*19d90*/  IMAD R12, R19, R4, R12 ;  /* 0x00000004130c7224 */ /* 0x004fe200078e020c */
[--C-:B------:R-:W-:Y:S02]  /*19da0*/  SHF.R.U64 R14, R15, UR6, R2.reuse ;  /* 0x000000060f0e7c19 */ /* 0x100fe40008001202 */
[----:B------:R-:W-:-:S03]  /*19db0*/  SHF.R.U32.HI R17, RZ, UR6, R2 ;  /* 0x00000006ff117c19 */ /* 0x000fc60008011602 */
[----:B------:R-:W-:Y:S02]  /*19dc0*/  IMAD.MOV.U32 R2, RZ, RZ, R14 ;  /* 0x000000ffff027224 */ /* 0x000fe400078e000e */
[----:B------:R-:W-:Y:S01]  /*19dd0*/  IMAD.MOV.U32 R3, RZ, RZ, R17 ;  /* 0x000000ffff037224 */ /* 0x000fe200078e0011 */
[----:B01--4-:R-:W-:Y:S06]  /*19de0*/  @!P1 BRA `(.L_x_404) ;  /* 0x0000000000289947 */ /* 0x013fec0003800000 */
[----:B------:R-:W-:Y:S02]  /*19df0*/  ULDC UR6, c[0x0][0x64c] ;  /* 0x0001930000067ab9 */ /* 0x000fe40000000800 */
[----:B------:R-:W-:-:S05]  /*19e00*/  IADD3 R3, P1, R14, UR6, RZ ;  /* 0x000000060e037c10 */ /* 0x000fca000ff3e0ff */
[----:B------:R-:W-:-:S04]  /*19e10*/  IMAD.X R17, RZ, RZ, R17, P1 ;  /* 0x000000ffff117224 */ /* 0x000fc800008e0611 */
[----:B------:R-:W-:-:S04]  /*19e20*/  IMAD.WIDE.U32 R4, R17, UR10, RZ ;  /* 0x0000000a11047c25 */ /* 0x000fc8000f8e00ff */
[----:B------:R-:W-:-:S04]  /*19e30*/  IMAD.WIDE.U32 R4, P1, R3, UR11, R4 ;  /* 0x0000000b03047c25 */ /* 0x000fc8000f820004 */
[----:B------:R-:W-:-:S04]  /*19e40*/  IMAD.WIDE.U32 R2, R3, UR10, RZ ;  /* 0x0000000a03027c25 */ /* 0x000fc8000f8e00ff */
[----:B------:R-:W-:Y:S01]  /*19e50*/  IMAD.MOV.U32 R2, RZ, RZ, R5 ;  /* 0x000000ffff027224 */ /* 0x000fe200078e0005 */
[----:B------:R-:W-:Y:S01]  /*19e60*/  IADD3 RZ, P2, R3, R4, RZ ;  /* 0x0000000403ff7210 */ /* 0x000fe20007f5e0ff */
[----:B------:R-:W-:-:S04]  /*19e70*/  IMAD.X R3, RZ, RZ, RZ, P1 ;  /* 0x000000ffff037224 */ /* 0x000fc800008e06ff */
[----:B------:R-:W-:-:S08]  /*19e80*/  IMAD.WIDE.U32.X R2, R17, UR11, R2, P2 ;  /* 0x0000000b11027c25 */ /* 0x000fd000090e0402 */
.L_x_404:
[----:B------:R-:W-:Y:S01]  /*19e90*/  ULDC UR6, c[0x0][0x648] ;  /* 0x0001920000067ab9 */ /* 0x000fe20000000800 */
[----:B------:R-:W-:Y:S01]  /*19ea0*/  LOP3.LUT R15, R15, UR18, RZ, 0xc0, !PT ;  /* 0x000000120f0f7c12 */ /* 0x000fe2000f8ec0ff */
[----:B------:R-:W-:Y:S01]  /*19eb0*/  IMAD.MOV R18, RZ, RZ, -R18 ;  /* 0x000000ffff127224 */ /* 0x000fe200078e0a12 */
[----:B------:R-:W-:Y:S01]  /*19ec0*/  SHF.R.U64 R2, R2, UR6, R3 ;  /* 0x0000000602027c19 */ /* 0x000fe20008001203 */
[----:B------:R-:W-:Y:S01]  /*19ed0*/  ULDC UR6, c[0x0][0x638] ;  /* 0x00018e0000067ab9 */ /* 0x000fe20000000800 */
[----:B------:R-:W-:Y:S01]  /*19ee0*/  LOP3.LUT R5, R7, UR4, RZ, 0xc0, !PT ;  /* 0x0000000407057c12 */ /* 0x000fe2000f8ec0ff */
[----:B------:R-:W-:Y:S01]  /*19ef0*/  @P4 IMAD R12, R16, R18, R9 ;  /* 0x00000012100c4224 */ /* 0x000fe200078e0209 */
[----:B------:R-:W-:Y:S01]  /*19f00*/  ULDC UR7, c[0x0][0x610] ;  /* 0x0001840000077ab9 */ /* 0x000fe20000000800 */
[----:B------:R-:W-:Y:S02]  /*19f10*/  IMAD.MOV R3, RZ, RZ, -R2 ;  /* 0x000000ffff037224 */ /* 0x000fe400078e0a02 */
[----:B------:R-:W-:-:S02]  /*19f20*/  IMAD R15, R2, UR5, R15 ;  /* 0x00000005020f7c24 */ /* 0x000fc4000f8e020f */
[----:B------:R-:W-:Y:S01]  /*19f30*/  IMAD R14, R3, UR6, R14 ;  /* 0x00000006030e7c24 */ /* 0x000fe2000f8e020e */
[----:B------:R-:W-:Y:S01]  /*19f40*/  ULDC UR6, c[0x0][0x600] ;  /* 0x0001800000067ab9 */ /* 0x000fe20000000800 */
[----:B------:R-:W-:Y:S02]  /*19f50*/  IMAD R12, R15, UR7, R12 ;  /* 0x000000070f0c7c24 */ /* 0x000fe4000f8e020c */
[----:B------:R-:W-:Y:S02]  /*19f60*/  IMAD R5, R14, UR6, R5 ;  /* 0x000000060e057c24 */ /* 0x000fe4000f8e0205 */
[----:B------:R-:W-:-:S03]  /*19f70*/  IMAD.MOV.U32 R2, RZ, RZ, 0x1 ;  /* 0x00000001ff027424 */ /* 0x000fc600078e00ff */
[----:B------:R-:W-:Y:S02]  /*19f80*/  SEL R7, R5, R12, !P4 ;  /* 0x0000000c05077207 */ /* 0x000fe40006000000 */
[----:B------:R-:W-:-:S07]  /*19f90*/  SEL R5, R12, R5, !P4 ;  /* 0x000000050c057207 */ /* 0x000fce0006000000 */
.L_x_402:
[----:B------:R-:W-:Y:S05]  /*19fa0*/  BSYNC B1 ;  /* 0x0000000000017941 */ /* 0x000fea0003800000 */
.L_x_401:
[----:B------:R-:W-:-:S13]  /*19fb0*/  LOP3.LUT P1, RZ, R2, 0xff, RZ, 0xc0, !PT ;  /* 0x000000ff02ff7812 */ /* 0x000fda000782c0ff */
[----:B------:R-:W-:Y:S05]  /*19fc0*/  @P1 BRA `(.L_x_405) ;  /* 0xfffffff400301947 */ /* 0x000fea000383ffff */
[----:B------:R-:W-:Y:S05]  /*19fd0*/  BSYNC B0 ;  /* 0x0000000000007941 */ /* 0x000fea0003800000 */
.L_x_393:
[----:B------:R-:W-:-:S03]  /*19fe0*/  UMOV UR6, 0xffffffff ;  /* 0xffffffff00067882 */ /* 0x000fc60000000000 */
[----:B------:R-:W-:Y:S05]  /*19ff0*/  BRA.DIV UR6, `(.L_x_406) ;  /* 0x0000000606307947 */ /* 0x000fea000b800000 */
[----:B------:R-:W-:-:S13]  /*1a000*/  ELECT P0, URZ, PT ;  /* 0x00000000003f782f */ /* 0x000fda0003800000 */
.L_x_420:
[----:B------:R-:W-:Y:S04]  /*1a010*/  BSSY B0, `(.L_x_407) ;  /* 0x000002e000007945 */ /* 0x000fe80003800000 */
[----:B------:R-:W-:Y:S05]  /*1a020*/  @!P0 BRA `(.L_x_408) ;  /* 0x0000000000b08947 */ /* 0x000fea0003800000 */
[----:B------:R-:W2:Y:S02]  /*1a030*/  LDL R2, [R1+0x1f4] ;  /* 0x0001f40001027983 */ /* 0x000ea40000100800 */
[----:B--2---:R-:W-:-:S13]  /*1a040*/  R2UR UR6, R2 ;  /* 0x00000000020672ca */ /* 0x004fda00000e0000 */
[----:B------:R-:W-:-:S04]  /*1a050*/  ULOP3.LUT UR6, UR6, 0x2, URZ, 0xfc, !UPT ;  /* 0x0000000206067892 */ /* 0x000fc8000f8efc3f */
[----:B------:R-:W-:-:S06]  /*1a060*/  UISETP.NE.AND UP0, UPT, UR6, 0x3, UPT ;  /* 0x000000030600788c */ /* 0x000fcc000bf05270 */
[----:B------:R-:W-:-:S13]  /*1a070*/  PLOP3.LUT P0, PT, PT, PT, UP0, 0x80, 0x0 ;  /* 0x000000000000781c */ /* 0x000fda0003f0f008 */
[----:B------:R-:W-:Y:S05]  /*1a080*/  @!P0 BRA `(.L_x_409) ;  /* 0x0000000000048947 */ /* 0x000fea0003800000 */
[----:B------:R-:W-:Y:S01]  /*1a090*/  BPT.TRAP 0x1 ;  /* 0x000000040000795c */ /* 0x000fe20000300000 */
.L_x_409:
[----:B------:R-:W0:Y:S01]  /*1a0a0*/  S2R R3, SR_CgaCtaId ;  /* 0x0000000000037919 */ /* 0x000e220000008800 */
[----:B------:R-:W-:-:S04]  /*1a0b0*/  MOV R2, 0x400 ;  /* 0x0000040000027802 */ /* 0x000fc80000000f00 */
[----:B0-----:R-:W-:Y:S02]  /*1a0c0*/  LEA R3, R3, R2, 0x18 ;  /* 0x0000000203037211 */ /* 0x001fe400078ec0ff */
[----:B------:R-:W-:-:S03]  /*1a0d0*/  SHF.L.U32 R2, R8, 0x1f, RZ ;  /* 0x0000001f08027819 */ /* 0x000fc600000006ff */
[----:B------:R-:W-:-:S04]  /*1a0e0*/  VIADD R3, R3, 0x20 ;  /* 0x0000002003037836 */ /* 0x000fc80000000000 */
[C---:B------:R-:W-:Y:S02]  /*1a0f0*/  IMAD R7, R0.reuse, 0x8, R3 ;  /* 0x0000000800077824 */ /* 0x040fe400078e0203 */
[----:B------:R-:W-:Y:S02]  /*1a100*/  VIADD R0, R0, 0x1 ;  /* 0x0000000100007836 */ /* 0x000fe40000000000 */
[----:B------:R-:W0:Y:S03]  /*1a110*/  SYNCS.PHASECHK.TRANS64.TRYWAIT P0, [R7+URZ], R2 ;  /* 0x00000002070075a7 */ /* 0x000e26000800017f */
[----:B------:R-:W-:-:S04]  /*1a120*/  ISETP.NE.AND P1, PT, R0, 0x4, PT ;  /* 0x000000040000780c */ /* 0x000fc80003f25270 */
[----:B------:R-:W-:Y:S02]  /*1a130*/  SEL R5, RZ, 0x1, P1 ;  /* 0x00000001ff057807 */ /* 0x000fe40000800000 */
[----:B------:R-:W-:Y:S02]  /*1a140*/  SEL R0, R0, RZ, P1 ;  /* 0x000000ff00007207 */ /* 0x000fe40000800000 */
[----:B------:R-:W-:-:S03]  /*1a150*/  LOP3.LUT R5, R8, R5, RZ, 0x3c, !PT ;  /* 0x0000000508057212 */ /* 0x000fc600078e3cff */
[----:B------:R-:W-:Y:S01]  /*1a160*/  IMAD R9, R0, 0x8, R3 ;  /* 0x0000000800097824 */ /* 0x000fe200078e0203 */
[----:B------:R-:W-:Y:S01]  /*1a170*/  SHF.L.U32 R4, R5, 0x1f, RZ ;  /* 0x0000001f05047819 */ /* 0x000fe200000006ff */
[----:B0-----:R-:W-:Y:S06]  /*1a180*/  @!P0 BRA `(.L_x_410) ;  /* 0x0000000000f08947 */ /* 0x001fec0003800000 */
.L_x_421:
[----:B------:R-:W1:Y:S01]  /*1a190*/  SYNCS.PHASECHK.TRANS64.TRYWAIT P0, [R9+URZ], R4 ;  /* 0x00000004090075a7 */ /* 0x000e62000800017f */
[----:B------:R-:W-:-:S05]  /*1a1a0*/  VIADD R0, R0, 0x1 ;  /* 0x0000000100007836 */ /* 0x000fca0000000000 */
[----:B------:R-:W-:-:S04]  /*1a1b0*/  ISETP.NE.AND P1, PT, R0, 0x4, PT ;  /* 0x000000040000780c */ /* 0x000fc80003f25270 */
[----:B0-----:R-:W-:Y:S02]  /*1a1c0*/  SEL R2, RZ, 0x1, P1 ;  /* 0x00000001ff027807 */ /* 0x001fe40000800000 */
[----:B------:R-:W-:Y:S02]  /*1a1d0*/  SEL R0, R0, RZ, P1 ;  /* 0x000000ff00007207 */ /* 0x000fe40000800000 */
[----:B------:R-:W-:-:S03]  /*1a1e0*/  LOP3.LUT R7, R5, R2, RZ, 0x3c, !PT ;  /* 0x0000000205077212 */ /* 0x000fc600078e3cff */
[----:B------:R-:W-:Y:S01]  /*1a1f0*/  IMAD R6, R0, 0x8, R3 ;  /* 0x0000000800067824 */ /* 0x000fe200078e0203 */
[----:B------:R-:W-:Y:S01]  /*1a200*/  SHF.L.U32 R5, R7, 0x1f, RZ ;  /* 0x0000001f07057819 */ /* 0x000fe200000006ff */
[----:B-1----:R-:W-:Y:S06]  /*1a210*/  @!P0 BRA `(.L_x_411) ;  /* 0x0000000000e08947 */ /* 0x002fec0003800000 */
.L_x_422:
[----:B------:R-:W1:Y:S01]  /*1a220*/  SYNCS.PHASECHK.TRANS64.TRYWAIT P0, [R6+URZ], R5 ;  /* 0x00000005060075a7 */ /* 0x000e62000800017f */
[----:B------:R-:W-:-:S05]  /*1a230*/  VIADD R0, R0, 0x1 ;  /* 0x0000000100007836 */ /* 0x000fca0000000000 */
[----:B------:R-:W-:-:S04]  /*1a240*/  ISETP.NE.AND P1, PT, R0, 0x4, PT ;  /* 0x000000040000780c */ /* 0x000fc80003f25270 */
[----:B------:R-:W-:Y:S02]  /*1a250*/  SEL R2, RZ, 0x1, P1 ;  /* 0x00000001ff027807 */ /* 0x000fe40000800000 */
[----:B------:R-:W-:Y:S02]  /*1a260*/  SEL R0, R0, RZ, P1 ;  /* 0x000000ff00007207 */ /* 0x000fe40000800000 */
[----:B------:R-:W-:Y:S01]  /*1a270*/  LOP3.LUT R2, R7, R2, RZ, 0x3c, !PT ;  /* 0x0000000207027212 */ /* 0x000fe200078e3cff */
[----:B-1----:R-:W-:Y:S06]  /*1a280*/  @!P0 BRA `(.L_x_412) ;  /* 0x0000000000d88947 */ /* 0x002fec0003800000 */
.L_x_423:
[----:B------:R-:W-:Y:S01]  /*1a290*/  IMAD R3, R0, 0x8, R3 ;  /* 0x0000000800037824 */ /* 0x000fe200078e0203 */
[----:B------:R-:W-:-:S07]  /*1a2a0*/  SHF.L.U32 R0, R2, 0x1f, RZ ;  /* 0x0000001f02007819 */ /* 0x000fce00000006ff */
.L_x_413:
[----:B--2---:R2:W3:Y:S02]  /*1a2b0*/  SYNCS.PHASECHK.TRANS64.TRYWAIT P0, [R3+URZ], R0 ;  /* 0x00000000030075a7 */ /* 0x0044e4000800017f */
[----:B---3--:R-:W-:Y:S05]  /*1a2c0*/  @!P0 NANOSLEEP.SYNCS 0x989680 ;  /* 0x009896800000895d */ /* 0x008fea0003900000 */
[----:B------:R-:W3:Y:S02]  /*1a2d0*/  @!P0 SYNCS.PHASECHK.TRANS64 P0, [R3+URZ], R0 ;  /* 0x00000000030085a7 */ /* 0x000ee4000800007f */
[----:B---3--:R-:W-:Y:S05]  /*1a2e0*/  @!P0 BRA `(.L_x_413) ;  /* 0xfffffffc00f08947 */ /* 0x008fea000383ffff */
.L_x_408:
[----:B------:R-:W-:Y:S05]  /*1a2f0*/  BSYNC B0 ;  /* 0x0000000000007941 */ /* 0x000fea0003800000 */
.L_x_407:
[----:B------:R-:W-:Y:S05]  /*1a300*/  EXIT ;  /* 0x000000000000794d */ /* 0x000fea0003800000 */
.L_x_17:
[----:B-1----:R-:W-:-:S04]  /*1a310*/  IMAD.U32 R3, RZ, RZ, UR6 ;  /* 0x00000006ff037e24 */ /* 0x002fc8000f8e00ff */
[----:B------:R1:W3:Y:S03]  /*1a320*/  SYNCS.PHASECHK.TRANS64.TRYWAIT P0, [R3+URZ], R0 ;  /* 0x00000000030075a7 */ /* 0x0002e6000800017f */
[----:B---3--:R-:W-:Y:S05]  /*1a330*/  @!P0 NANOSLEEP.SYNCS 0x989680 ;  /* 0x009896800000895d */ /* 0x008fea0003900000 */
[----:B------:R-:W3:Y:S02]  /*1a340*/  @!P0 SYNCS.PHASECHK.TRANS64 P0, [R3+URZ], R0 ;  /* 0x00000000030085a7 */ /* 0x000ee4000800007f */
[----:B---3--:R-:W-:Y:S05]  /*1a350*/  @!P0 BRA `(.L_x_17) ;  /* 0xfffffffc00ec8947 */ /* 0x008fea000383ffff */
[----:B------:R-:W-:Y:S05]  /*1a360*/  BRA `(.L_x_16) ;  /* 0xfffffe7c00ec7947 */ /* 0x000fea000383ffff */
.L_x_23:
[----:B-----5:R4:W-:Y:S02]  /*1a370*/  STL [R1+0x218], R0 ;  /* 0x0002180001007387 */ /* 0x0209e40000100800 */
[----:B----4-:R-:W-:-:S04]  /*1a380*/  IMAD.U32 R0, RZ, RZ, UR8 ;  /* 0x00000008ff007e24 */ /* 0x010fc8000f8e00ff */
[----:B------:R4:W0:Y:S03]  /*1a390*/  SYNCS.PHASECHK.TRANS64.TRYWAIT P0, [R0+URZ], R229 ;  /* 0x000000e5000075a7 */ /* 0x000826000800017f */
[----:B0-----:R-:W-:Y:S05]  /*1a3a0*/  @!P0 NANOSLEEP.SYNCS 0x989680 ;  /* 0x009896800000895d */ /* 0x001fea0003900000 */
[----:B------:R4:W0:Y:S02]  /*1a3b0*/  @!P0 SYNCS.PHASECHK.TRANS64 P0, [R0+URZ], R229 ;  /* 0x000000e5000085a7 */ /* 0x000824000800007f */
[----:B----4-:R4:W5:Y:S02]  /*1a3c0*/  LDL.LU R0, [R1+0x218] ;  /* 0x0002180001007983 */ /* 0x0109640000300800 */
[----:B0---4-:R-:W-:Y:S05]  /*1a3d0*/  @!P0 BRA `(.L_x_23) ;  /* 0xfffffffc00e48947 */ /* 0x011fea000383ffff */
[----:B------:R-:W-:Y:S05]  /*1a3e0*/  BRA `(.L_x_22) ;  /* 0xfffffeb400807947 */ /* 0x000fea000383ffff */
.L_x_394:
[----:B------:R-:W-:Y:S01]  /*1a3f0*/  BSSY B1, `(.L_x_414) ;  /* 0x0000006000017945 */ /* 0x000fe20003800000 */
[----:B------:R-:W-:-:S07]  /*1a400*/  IMAD.MOV.U32 R2, RZ, RZ, -0x1 ;  /* 0xffffffffff027424 */ /* 0x000fce00078e00ff */
[----:B------:R-:W-:Y:S05]  /*1a410*/  WARPSYNC.COLLECTIVE R2, `(.L_x_415) ;  /* 0x00000000020c7348 */ /* 0x000fea0003c00000 */
[----:B------:R-:W-:Y:S02]  /*1a420*/  ELECT P1, UR62, PT ;  /* 0x00000000003e782f */ /* 0x000fe40003820000 */
[----:B------:R-:W-:Y:S01]  /*1a430*/  MOV R2, UR62 ;  /* 0x0000003e00027c02 */ /* 0x000fe20008000f00 */
[----:B------:R-:W-:Y:S10]  /*1a440*/  ENDCOLLECTIVE ;  /* 0x000000000000791b */ /* 0x000ff40003800000 */
.L_x_415:
[----:B------:R-:W-:Y:S05]  /*1a450*/  BSYNC B1 ;  /* 0x0000000000017941 */ /* 0x000fea0003800000 */
.L_x_414:
[----:B------:R-:W-:Y:S05]  /*1a460*/  BRA `(.L_x_416) ;  /* 0xfffffff000147947 */ /* 0x000fea000383ffff */
.L_x_397:
[----:B0-----:R0:W1:Y:S02]  /*1a470*/  SYNCS.PHASECHK.TRANS64.TRYWAIT P1, [R12+URZ+0x20], R5 ;  /* 0x000020050c0075a7 */ /* 0x001064000802017f */
[----:B-1----:R-:W-:Y:S05]  /*1a480*/  @!P1 NANOSLEEP.SYNCS 0x989680 ;  /* 0x009896800000995d */ /* 0x002fea0003900000 */
[----:B------:R-:W1:Y:S02]  /*1a490*/  @!P1 SYNCS.PHASECHK.TRANS64 P1, [R12+URZ+0x20], R5 ;  /* 0x000020050c0095a7 */ /* 0x000e64000802007f */
[----:B-1----:R-:W-:Y:S05]  /*1a4a0*/  @!P1 BRA `(.L_x_397) ;  /* 0xfffffffc00f09947 */ /* 0x002fea000383ffff */
[----:B------:R-:W-:Y:S05]  /*1a4b0*/  BRA `(.L_x_417) ;  /* 0xfffffff000487947 */ /* 0x000fea000383ffff */
.L_x_406:
[----:B------:R-:W-:Y:S01]  /*1a4c0*/  BSSY B0, `(.L_x_418) ;  /* 0x0000006000007945 */ /* 0x000fe20003800000 */
[----:B------:R-:W-:-:S07]  /*1a4d0*/  IMAD.MOV.U32 R2, RZ, RZ, -0x1 ;  /* 0xffffffffff027424 */ /* 0x000fce00078e00ff */
[----:B------:R-:W-:Y:S05]  /*1a4e0*/  WARPSYNC.COLLECTIVE R2, `(.L_x_419) ;  /* 0x00000000020c7348 */ /* 0x000fea0003c00000 */
[----:B------:R-:W-:Y:S02]  /*1a4f0*/  ELECT P1, UR62, PT ;  /* 0x00000000003e782f */ /* 0x000fe40003820000 */
[----:B------:R-:W-:Y:S01]  /*1a500*/  MOV R2, UR62 ;  /* 0x0000003e00027c02 */ /* 0x000fe20008000f00 */
[----:B------:R-:W-:Y:S10]  /*1a510*/  ENDCOLLECTIVE ;  /* 0x000000000000791b */ /* 0x000ff40003800000 */
.L_x_419:
[----:B------:R-:W-:Y:S05]  /*1a520*/  BSYNC B0 ;  /* 0x0000000000007941 */ /* 0x000fea0003800000 */
.L_x_418:
[----:B------:R-:W-:Y:S01]  /*1a530*/  PLOP3.LUT P0, PT, P1, PT, PT, 0x80, 0x0 ;  /* 0x000000000000781c */ /* 0x000fe20000f0f070 */
[----:B------:R-:W-:-:S12]  /*1a540*/  BRA `(.L_x_420) ;  /* 0xfffffff800b07947 */ /* 0x000fd8000383ffff */
.L_x_410:
[----:B0-----:R0:W1:Y:S02]  /*1a550*/  SYNCS.PHASECHK.TRANS64.TRYWAIT P0, [R7+URZ], R2 ;  /* 0x00000002070075a7 */ /* 0x001064000800017f */
[----:B-1----:R-:W-:Y:S05]  /*1a560*/  @!P0 NANOSLEEP.SYNCS 0x989680 ;  /* 0x009896800000895d */ /* 0x002fea0003900000 */
[----:B------:R-:W1:Y:S02]  /*1a570*/  @!P0 SYNCS.PHASECHK.TRANS64 P0, [R7+URZ], R2 ;  /* 0x00000002070085a7 */ /* 0x000e64000800007f */
[----:B-1----:R-:W-:Y:S05]  /*1a580*/  @!P0 BRA `(.L_x_410) ;  /* 0xfffffffc00f08947 */ /* 0x002fea000383ffff */
[----:B------:R-:W-:Y:S05]  /*1a590*/  BRA `(.L_x_421) ;  /* 0xfffffff800fc7947 */ /* 0x000fea000383ffff */
.L_x_411:
[----:B0-----:R0:W1:Y:S02]  /*1a5a0*/  SYNCS.PHASECHK.TRANS64.TRYWAIT P0, [R9+URZ], R4 ;  /* 0x00000004090075a7 */ /* 0x001064000800017f */
[----:B-1----:R-:W-:Y:S05]  /*1a5b0*/  @!P0 NANOSLEEP.SYNCS 0x989680 ;  /* 0x009896800000895d */ /* 0x002fea0003900000 */
[----:B------:R-:W1:Y:S02]  /*1a5c0*/  @!P0 SYNCS.PHASECHK.TRANS64 P0, [R9+URZ], R4 ;  /* 0x00000004090085a7 */ /* 0x000e64000800007f */
[----:B-1----:R-:W-:Y:S05]  /*1a5d0*/  @!P0 BRA `(.L_x_411) ;  /* 0xfffffffc00f08947 */ /* 0x002fea000383ffff */
[----:B------:R-:W-:Y:S05]  /*1a5e0*/  BRA `(.L_x_422) ;  /* 0xfffffffc000c7947 */ /* 0x000fea000383ffff */
.L_x_412:
[----:B-1----:R1:W2:Y:S02]  /*1a5f0*/  SYNCS.PHASECHK.TRANS64.TRYWAIT P0, [R6+URZ], R5 ;  /* 0x00000005060075a7 */ /* 0x0022a4000800017f */
[----:B--2---:R-:W-:Y:S05]  /*1a600*/  @!P0 NANOSLEEP.SYNCS 0x989680 ;  /* 0x009896800000895d */ /* 0x004fea0003900000 */
[----:B------:R-:W2:Y:S02]  /*1a610*/  @!P0 SYNCS.PHASECHK.TRANS64 P0, [R6+URZ], R5 ;  /* 0x00000005060085a7 */ /* 0x000ea4000800007f */
[----:B--2---:R-:W-:Y:S05]  /*1a620*/  @!P0 BRA `(.L_x_412) ;  /* 0xfffffffc00f08947 */ /* 0x004fea000383ffff */
[----:B------:R-:W-:Y:S05]  /*1a630*/  BRA `(.L_x_423) ;  /* 0xfffffffc00147947 */ /* 0x000fea000383ffff */
.L_x_424:
[----:B------:R-:W-:-:S00]  /*1a640*/  BRA `(.L_x_424) ;  /* 0xfffffffc00fc7947 */ /* 0x000fc0000383ffff */
[----:B------:R-:W-:-:S00]  /*1a650*/  NOP ;  /* 0x0000000000007918 */ /* 0x000fc00000000000 */
        /* <DEDUP_REMOVED lines=10> */
.L_x_425:


//--------------------- .nv.shared._ZN7cutlass13device_kernelINS_4gemm6kernel13GemmUniversalIN4cute5tupleIJiiiiEEENS1_10collective13CollectiveMmaINS1_37MainloopSm90TmaGmmaWarpSpecializedFP8ILi4ENS5_IJNS4_1CILi1EEESB_SB_EEENS1_35KernelTmaWarpSpecializedCooperativeEEENS5_IJNSA_ILi256EEENSA_ILi176EEENSA_ILi128EEEEEENS_12float_e4m3_tENS5_IJlSB_lEEESJ_SK_NS4_8TiledMMAINS4_8MMA_AtomIJNS4_4SM904GMMA30MMA_64x16x32_F32E4M3E4M3_SS_TNILNSO_7ScaleInE1ELSQ_1EEEEEENS4_6LayoutINS5_IJNSA_ILi2EEESB_SB_EEENS5_IJSB_NSA_ILi0EEESW_EEEEENS5_IJNS4_10UnderscoreESZ_SZ_EEEEENS4_13SM90_TMA_LOADENS4_14ComposedLayoutINS4_7SwizzleILi3ELi4ELi3EEENS4_18smem_ptr_flag_bitsILi8EEENST_INS5_IJNSA_ILi8EEESH_EEENS5_IJSH_SB_EEEEEEEvNS4_8identityES12_S1C_vS1D_EENS_8epilogue10collective6detail29Sm90TmaWarpSpecializedAdapterINS1G_15DefaultEpilogueISJ_SK_SK_NS1F_6thread17LinearCombinationISJ_Li1EffLNS1K_9ScaleType4KindE0ELNS_15FloatRoundStyleE2ESJ_EENS1_15EpilogueDefaultEEEEEvvEEEEvNT_6ParamsE --------------------------
	.section	.nv.shared._ZN7cutlass13device_kernelINS_4gemm6kernel13GemmUniversalIN4cute5tupleIJiiiiEEENS1_10collective13CollectiveMmaINS1_37MainloopSm90TmaGmmaWarpSpecializedFP8ILi4ENS5_IJNS4_1CILi1EEESB_SB_EEENS1_35KernelTmaWarpSpecializedCooperativeEEENS5_IJNSA_ILi256EEENSA_ILi176EEENSA_ILi128EEEEEENS_12float_e4m3_tENS5_IJlSB_lEEESJ_SK_NS4_8TiledMMAINS4_8MMA_AtomIJNS4_4SM904GMMA30MMA_64x16x32_F32E4M3E4M3_SS_TNILNSO_7ScaleInE1ELSQ_1EEEEEENS4_6LayoutINS5_IJNSA_ILi2EEESB_SB_EEENS5_IJSB_NSA_ILi0EEESW_EEEEENS5_IJNS4_10UnderscoreESZ_SZ_EEEEENS4_13SM90_TMA_LOADENS4_14ComposedLayoutINS4_7SwizzleILi3ELi4ELi3EEENS4_18smem_ptr_flag_bitsILi8EEENST_INS5_IJNSA_ILi8EEESH_EEENS5_IJSH_SB_EEEEEEEvNS4_8identityES12_S1C_vS1D_EENS_8epilogue10collective6detail29Sm90TmaWarpSpecializedAdapterINS1G_15DefaultEpilogueISJ_SK_SK_NS1F_6thread17LinearCombinationISJ_Li1EffLNS1K_9ScaleType4KindE0ELNS_15FloatRoundStyleE2ESJ_EENS1_15EpilogueDefaultEEEEEvvEEEEvNT_6ParamsE,"aw",@nobits
	.sectionflags	@""
	.align	16
	.zero		1024


//--------------------- .nv.shared.reserved.0     --------------------------
	.section	.nv.shared.reserved.0,"aw",@nobits
	.weak		__nv_reservedSMEM_offset_0_alias
	.size		__nv_reservedSMEM_offset_0_alias, 0, 0
	.other		__nv_reservedSMEM_offset_0_alias,@"STO_CUDA_RESERVED_SHARED STV_DEFAULT"
__nv_reservedSMEM_offset_0_alias:
	.zero		0


//--------------------- .nv.global                --------------------------
	.section	.nv.global,"aw",@nobits
.nv.global:
	.type		_ZN39_INTERNAL_696a4b4a_4_k_cu_11ec3f13_65694cute1_E,@object
	.size		_ZN39_INTERNAL_696a4b4a_4_k_cu_11ec3f13_65694cute1_E,(_ZN39_INTERNAL_696a4b4a_4_k_cu_11ec3f13_65694cuda3std3__45__cpo6cbeginE - _ZN39_INTERNAL_696a4b4a_4_k_cu_11ec3f13_65694cute1_E)
_ZN39_INTERNAL_696a4b4a_4_k_cu_11ec3f13_65694cute1_E:
	.zero		1
	.type		_ZN39_INTERNAL_696a4b4a_4_k_cu_11ec3f13_65694cuda3std3__45__cpo6cbeginE,@object
	.size		_ZN39_INTERNAL_696a4b4a_4_k_cu_11ec3f13_65694cuda3std3__45__cpo6cbeginE,(_ZN39_INTERNAL_696a4b4a_4_k_cu_11ec3f13_65694cuda3std3__48in_placeE - _ZN39_INTERNAL_696a4b4a_4_k_cu_11ec3f13_65694cuda3std3__45__cpo6cbeginE)
_ZN39_INTERNAL_696a4b4a_4_k_cu_11ec3f13_65694cuda3std3__45__cpo6cbeginE:
	.zero		1
	.type		_ZN39_INTERNAL_696a4b4a_4_k_cu_11ec3f13_65694cuda3std3__48in_placeE,@object
	.size		_ZN39_INTERNAL_696a4b4a_4_k_cu_11ec3f13_65694cuda3std3__48in_placeE,(_ZN39_INTERNAL_696a4b4a_4_k_cu_11ec3f13_65694cuda3std6ranges3__45__cpo9iter_moveE - _ZN39_INTERNAL_696a4b4a_4_k_cu_11ec3f13_65694cuda3std3__48in_placeE)
_ZN39_INTERNAL_696a4b4a_4_k_cu_11ec3f13_65694cuda3std3__48in_placeE:
	.zero		1
	.type		_ZN39_INTERNAL_696a4b4a_4_k_cu_11ec3f13_65694cuda3std6ranges3__45__cpo9iter_moveE,@object
	.size		_ZN39_INTERNAL_696a4b4a_4_k_cu_11ec3f13_65694cuda3std6ranges3__45__cpo9iter_moveE,(_ZN39_INTERNAL_696a4b4a_4_k_cu_11ec3f13_65694cuda3std3__45__cpo5beginE - _ZN39_INTERNAL_696a4b4a_4_k_cu_11ec3f13_65694cuda3std6ranges3__45__cpo9iter_moveE)
_ZN39_INTERNAL_696a4b4a_4_k_cu_11ec3f13_65694cuda3std6ranges3__45__cpo9iter_moveE:
	.zero		1
	.type		_ZN39_INTERNAL_696a4b4a_4_k_cu_11ec3f13_65694cuda3std3__45__cpo5beginE,@object
	.size		_ZN39_INTERNAL_696a4b4a_4_k_cu_11ec3f13_65694cuda3std3__45__cpo5beginE,(_ZN39_INTERNAL_696a4b4a_4_k_cu_11ec3f13_65694cuda3std3__441_GLOBAL__N__696a4b4a_4_k_cu_11ec3f13_65696ignoreE - _ZN39_INTERNAL_696a4b4a_4_k_cu_11ec3f13_65694cuda3std3__45__cpo5beginE)
_ZN39_INTERNAL_696a4b4a_4_k_cu_11ec3f13_65694cuda3std3__45__cpo5beginE:
	.zero		1
	.type		_ZN39_INTERNAL_696a4b4a_4_k_cu_11ec3f13_65694cuda3std3__441_GLOBAL__N__696a4b4a_4_k_cu_11ec3f13_65696ignoreE,@object
	.size		_ZN39_INTERNAL_696a4b4a_4_k_cu_11ec3f13_65694cuda3std3__441_GLOBAL__N__696a4b4a_4_k_cu_11ec3f13_65696ignoreE,(_ZN39_INTERNAL_696a4b4a_4_k_cu_11ec3f13_65694cute7productE - _ZN39_INTERNAL_696a4b4a_4_k_cu_11ec3f13_65694cuda3std3__441_GLOBAL__N__696a4b4a_4_k_cu_11ec3f13_65696ignoreE)
_ZN39_INTERNAL_696a4b4a_4_k_cu_11ec3f13_65694cuda3std3__441_GLOBAL__N__696a4b4a_4_k_cu_11ec3f13_65696ignoreE:
	.zero		1
	.type		_ZN39_INTERNAL_696a4b4a_4_k_cu_11ec3f13_65694cute7productE,@object
	.size		_ZN39_INTERNAL_696a4b4a_4_k_cu_11ec3f13_65694cute7productE,(_ZN39_INTERNAL_696a4b4a_4_k_cu_11ec3f13_65694cuda3std3__45__cpo3endE - _ZN39_INTERNAL_696a4b4a_4_k_cu_11ec3f13_65694cute7productE)
_ZN39_INTERNAL_696a4b4a_4_k_cu_11ec3f13_65694cute7productE:
	.zero		1
	.type		_ZN39_INTERNAL_696a4b4a_4_k_cu_11ec3f13_65694cuda3std3__45__cpo3endE,@object
	.size		_ZN39_INTERNAL_696a4b4a_4_k_cu_11ec3f13_65694cuda3std3__45__cpo3endE,(_ZN39_INTERNAL_696a4b4a_4_k_cu_11ec3f13_65694cuda3std3__419piecewise_constructE - _ZN39_INTERNAL_696a4b4a_4_k_cu_11ec3f13_65694cuda3std3__45__cpo3endE)
_ZN39_INTERNAL_696a4b4a_4_k_cu_11ec3f13_65694cuda3std3__45__cpo3endE:
	.zero		1
	.type		_ZN39_INTERNAL_696a4b4a_4_k_cu_11ec3f13_65694cuda3std3__419piecewise_constructE,@object
	.size		_ZN39_INTERNAL_696a4b4a_4_k_cu_11ec3f13_65694cuda3std3__419piecewise_constructE,(_ZN39_INTERNAL_696a4b4a_4_k_cu_11ec3f13_65694cuda3std3__45__cpo4cendE - _ZN39_INTERNAL_696a4b4a_4_k_cu_11ec3f13_65694cuda3std3__419piecewise_constructE)
_ZN39_INTERNAL_696a4b4a_4_k_cu_11ec3f13_65694cuda3std3__419piecewise_constructE:
	.zero		1
	.type		_ZN39_INTERNAL_696a4b4a_4_k_cu_11ec3f13_65694cuda3std3__45__cpo4cendE,@object
	.size		_ZN39_INTERNAL_696a4b4a_4_k_cu_11ec3f13_65694cuda3std3__45__cpo4cendE,(_ZN39_INTERNAL_696a4b4a_4_k_cu_11ec3f13_65694cuda3std6ranges3__45__cpo4swapE - _ZN39_INTERNAL_696a4b4a_4_k_cu_11ec3f13_65694cuda3std3__45__cpo4cendE)
_ZN39_INTERNAL_696a4b4a_4_k_cu_11ec3f13_65694cuda3std3__45__cpo4cendE:
	.zero		1
	.type		_ZN39_INTERNAL_696a4b4a_4_k_cu_11ec3f13_65694cuda3std6ranges3__45__cpo4swapE,@object
	.size		_ZN39_INTERNAL_696a4b4a_4_k_cu_11ec3f13_65694cuda3std6ranges3__45__cpo4swapE,(.L_7 - _ZN39_INTERNAL_696a4b4a_4_k_cu_11ec3f13_65694cuda3std6ranges3__45__cpo4swapE)
_ZN39_INTERNAL_696a4b4a_4_k_cu_11ec3f13_65694cuda3std6ranges3__45__cpo4swapE:
	.zero		1
.L_7:


//--------------------- .nv.constant0._ZN7cutlass13device_kernelINS_4gemm6kernel13GemmUniversalIN4cute5tupleIJiiiiEEENS1_10collective13CollectiveMmaINS1_37MainloopSm90TmaGmmaWarpSpecializedFP8ILi4ENS5_IJNS4_1CILi1EEESB_SB_EEENS1_35KernelTmaWarpSpecializedCooperativeEEENS5_IJNSA_ILi256EEENSA_ILi176EEENSA_ILi128EEEEEENS_12float_e4m3_tENS5_IJlSB_lEEESJ_SK_NS4_8TiledMMAINS4_8MMA_AtomIJNS4_4SM904GMMA30MMA_64x16x32_F32E4M3E4M3_SS_TNILNSO_7ScaleInE1ELSQ_1EEEEEENS4_6LayoutINS5_IJNSA_ILi2EEESB_SB_EEENS5_IJSB_NSA_ILi0EEESW_EEEEENS5_IJNS4_10UnderscoreESZ_SZ_EEEEENS4_13SM90_TMA_LOADENS4_14ComposedLayoutINS4_7SwizzleILi3ELi4ELi3EEENS4_18smem_ptr_flag_bitsILi8EEENST_INS5_IJNSA_ILi8EEESH_EEENS5_IJSH_SB_EEEEEEEvNS4_8identityES12_S1C_vS1D_EENS_8epilogue10collective6detail29Sm90TmaWarpSpecializedAdapterINS1G_15DefaultEpilogueISJ_SK_SK_NS1F_6thread17LinearCombinationISJ_Li1EffLNS1K_9ScaleType4KindE0ELNS_15FloatRoundStyleE2ESJ_EENS1_15EpilogueDefaultEEEEEvvEEEEvNT_6ParamsE --------------------------
	.section	.nv.constant0._ZN7cutlass13device_kernelINS_4gemm6kernel13GemmUniversalIN4cute5tupleIJiiiiEEENS1_10collective13CollectiveMmaINS1_37MainloopSm90TmaGmmaWarpSpecializedFP8ILi4ENS5_IJNS4_1CILi1EEESB_SB_EEENS1_35KernelTmaWarpSpecializedCooperativeEEENS5_IJNSA_ILi256EEENSA_ILi176EEENSA_ILi128EEEEEENS_12float_e4m3_tENS5_IJlSB_lEEESJ_SK_NS4_8TiledMMAINS4_8MMA_AtomIJNS4_4SM904GMMA30MMA_64x16x32_F32E4M3E4M3_SS_TNILNSO_7ScaleInE1ELSQ_1EEEEEENS4_6LayoutINS5_IJNSA_ILi2EEESB_SB_EEENS5_IJSB_NSA_ILi0EEESW_EEEEENS5_IJNS4_10UnderscoreESZ_SZ_EEEEENS4_13SM90_TMA_LOADENS4_14ComposedLayoutINS4_7SwizzleILi3ELi4ELi3EEENS4_18smem_ptr_flag_bitsILi8EEENST_INS5_IJNSA_ILi8EEESH_EEENS5_IJSH_SB_EEEEEEEvNS4_8identityES12_S1C_vS1D_EENS_8epilogue10collective6detail29Sm90TmaWarpSpecializedAdapterINS1G_15DefaultEpilogueISJ_SK_SK_NS1F_6thread17LinearCombinationISJ_Li1EffLNS1K_9ScaleType4KindE0ELNS_15FloatRoundStyleE2ESJ_EENS1_15EpilogueDefaultEEEEEvvEEEEvNT_6ParamsE,"a",@progbits
	.sectionflags	@""
	.align	4
.nv.constant0._ZN7cutlass13device_kernelINS_4gemm6kernel13GemmUniversalIN4cute5tupleIJiiiiEEENS1_10collective13CollectiveMmaINS1_37MainloopSm90TmaGmmaWarpSpecializedFP8ILi4ENS5_IJNS4_1CILi1EEESB_SB_EEENS1_35KernelTmaWarpSpecializedCooperativeEEENS5_IJNSA_ILi256EEENSA_ILi176EEENSA_ILi128EEEEEENS_12float_e4m3_tENS5_IJlSB_lEEESJ_SK_NS4_8TiledMMAINS4_8MMA_AtomIJNS4_4SM904GMMA30MMA_64x16x32_F32E4M3E4M3_SS_TNILNSO_7ScaleInE1ELSQ_1EEEEEENS4_6LayoutINS5_IJNSA_ILi2EEESB_SB_EEENS5_IJSB_NSA_ILi0EEESW_EEEEENS5_IJNS4_10UnderscoreESZ_SZ_EEEEENS4_13SM90_TMA_LOADENS4_14ComposedLayoutINS4_7SwizzleILi3ELi4ELi3EEENS4_18smem_ptr_flag_bitsILi8EEENST_INS5_IJNSA_ILi8EEESH_EEENS5_IJSH_SB_EEEEEEEvNS4_8identityES12_S1C_vS1D_EENS_8epilogue10collective6detail29Sm90TmaWarpSpecializedAdapterINS1G_15DefaultEpilogueISJ_SK_SK_NS1F_6thread17LinearCombinationISJ_Li1EffLNS1K_9ScaleType4KindE0ELNS_15FloatRoundStyleE2ESJ_EENS1_15EpilogueDefaultEEEEEvvEEEEvNT_6ParamsE:
	.zero		1664


//--------------------- SYMBOLS --------------------------

	.type		.nv.reservedSmem.offset0,@object
	.size		.nv.reservedSmem.offset0,0x4
